def matmul_kernel(
    a_ptr,
    b_ptr,
    c_ptr,
    M,
    N,
    K,
    stride_am,
    stride_ak,
    stride_bk,
    stride_bn,
    stride_cm,
    stride_cn,
    BLOCK_M: tl.constexpr,
    BLOCK_N: tl.constexpr,
    BLOCK_K: tl.constexpr,
    GROUP_M: tl.constexpr,
):
    pid = tl.program_id(axis=0)
    num_pid_m = tl.cdiv(M, BLOCK_M)
    num_pid_n = tl.cdiv(N, BLOCK_N)
    num_pid_in_group = GROUP_M * num_pid_n
    group_id = pid // num_pid_in_group
    first_pid_m = group_id * GROUP_M
    group_size_m = min(num_pid_m - first_pid_m, GROUP_M)
    pid_m = first_pid_m + ((pid % num_pid_in_group) % group_size_m)
    pid_n = (pid % num_pid_in_group) // group_size_m

    offs_am = (pid_m * BLOCK_M + tl.arange(0, BLOCK_M)) % M
    offs_bn = (pid_n * BLOCK_N + tl.arange(0, BLOCK_N)) % N
    offs_k = tl.arange(0, BLOCK_K)
    a_ptrs = a_ptr + offs_am[:, None] * stride_am + offs_k[None, :] * stride_ak
    b_ptrs = b_ptr + offs_k[:, None] * stride_bk + offs_bn[None, :] * stride_bn

    acc = tl.zeros((BLOCK_M, BLOCK_N), dtype=tl.float32)
    for kk in range(0, tl.cdiv(K, BLOCK_K)):
        a = tl.load(a_ptrs, mask=offs_k[None, :] < K - kk * BLOCK_K, other=0.0)
        b = tl.load(b_ptrs, mask=offs_k[:, None] < K - kk * BLOCK_K, other=0.0)
        acc = tl.dot(a, b, acc)
        a_ptrs += BLOCK_K * stride_ak
        b_ptrs += BLOCK_K * stride_bk

    c = acc.to(c_ptr.dtype.element_ty)
    offs_cm = pid_m * BLOCK_M + tl.arange(0, BLOCK_M)
    offs_cn = pid_n * BLOCK_N + tl.arange(0, BLOCK_N)
    c_ptrs = c_ptr + offs_cm[:, None] * stride_cm + offs_cn[None, :] * stride_cn
    mask = (offs_cm[:, None] < M) & (offs_cn[None, :] < N)
    tl.store(c_ptrs, c, mask=mask)

# config = {"BLOCK_K": 32, "BLOCK_M": 64, "BLOCK_N": 128, "GROUP_M": 8, "arch": "sm_100", "dtype": "fp32", "num_ctas": 1, "num_stages": 6, "num_warps": 4}
# arch = sm_100


// ===== COMPILED SASS (sm_100a) =====

	.target	sm_100a

	.elftype	@"ET_EXEC"


//--------------------- .note.nv.tkinfo           --------------------------
	.section	.note.nv.tkinfo,"",@"SHT_NOTE"
	.sectionflags	@"SHF_NOTE_NV_TKINFO"
	.tkinfo
        /*0018*/ 	.word	0x00000081
        /*0030*/ 	.string	""
        /*0030*/ 	.string	"ptxas-blackwell"
        /*0030*/ 	.string	"Cuda compilation tools, release 12.9, V12.9.86"
        /*0030*/ 	.string	"Build cuda_12.9.r12.9/compiler.36037853_0"
        /*0030*/ 	.string	"-v  -suppress-debug-info  -lineinfo  -arch sm_100a "



//--------------------- .note.nv.cuver            --------------------------
	.section	.note.nv.cuver,"",@"SHT_NOTE"
	.sectionflags	@"SHF_NOTE_NV_CUVER"
        /*0018*/ 	.short	0x0001
        /*001a*/ 	.short	0x0064
        /*001c*/ 	.short	0x0001
        /*001e*/ 	.short	0x0000
        /*0020*/ 	.short	0x0001
        /*0022*/ 	.short	0x0000


//--------------------- .nv.info                  --------------------------
	.section	.nv.info,"",@"SHT_CUDA_INFO"
	.align	4


	//----- nvinfo : EIATTR_REGCOUNT
	.align		4
        /*0000*/ 	.byte	0x04, 0x2f
        /*0002*/ 	.short	(.L_4 - .L_3)
	.align		4
.L_3:
        /*0004*/ 	.word	index@(matmul_kernel)
        /*0008*/ 	.word	0x000000fc


	//----- nvinfo : EIATTR_FRAME_SIZE
	.align		4
.L_4:
        /*000c*/ 	.byte	0x04, 0x11
        /*000e*/ 	.short	(.L_6 - .L_5)
	.align		4
.L_5:
        /*0010*/ 	.word	index@($__internal_2_$__cuda_sm10x_tcgen05_guardrail_trap_unallocated_columns_being_dealloced)
        /*0014*/ 	.word	0x00000000


	//----- nvinfo : EIATTR_FRAME_SIZE
	.align		4
.L_6:
        /*0018*/ 	.byte	0x04, 0x11
        /*001a*/ 	.short	(.L_8 - .L_7)
	.align		4
.L_7:
        /*001c*/ 	.word	index@($__internal_1_$__cuda_sm10x_tcgen05_guardrail_trap_phase_invalid_during_alloc)
        /*0020*/ 	.word	0x00000000


	//----- nvinfo : EIATTR_FRAME_SIZE
	.align		4
.L_8:
        /*0024*/ 	.byte	0x04, 0x11
        /*0026*/ 	.short	(.L_10 - .L_9)
	.align		4
.L_9:
        /*0028*/ 	.word	index@($__internal_0_$__cuda_sm10x_tcgen05_guardrail_trap_col_being_dealloced_not_returned_by_alloc)
        /*002c*/ 	.word	0x00000000


	//----- nvinfo : EIATTR_FRAME_SIZE
	.align		4
.L_10:
        /*0030*/ 	.byte	0x04, 0x11
        /*0032*/ 	.short	(.L_12 - .L_11)
	.align		4
.L_11:
        /*0034*/ 	.word	index@(matmul_kernel)
        /*0038*/ 	.word	0x00000000


	//----- nvinfo : EIATTR_MIN_STACK_SIZE
	.align		4
.L_12:
        /*003c*/ 	.byte	0x04, 0x12
        /*003e*/ 	.short	(.L_14 - .L_13)
	.align		4
.L_13:
        /*0040*/ 	.word	index@(matmul_kernel)
        /*0044*/ 	.word	0x00000000
.L_14:


//--------------------- .nv.info.matmul_kernel    --------------------------
	.section	.nv.info.matmul_kernel,"",@"SHT_CUDA_INFO"
	.sectionflags	@""
	.align	4


	//----- nvinfo : EIATTR_CUDA_API_VERSION
	.align		4
        /*0000*/ 	.byte	0x04, 0x37
        /*0002*/ 	.short	(.L_16 - .L_15)
.L_15:
        /*0004*/ 	.word	0x00000081


	//----- nvinfo : EIATTR_KPARAM_INFO
	.align		4
.L_16:
        /*0008*/ 	.byte	0x04, 0x17
        /*000a*/ 	.short	(.L_18 - .L_17)
.L_17:
        /*000c*/ 	.word	0x00000000
        /*0010*/ 	.short	0x000d
        /*0012*/ 	.short	0x0048
        /*0014*/ 	.byte	0x00, 0xf4, 0x21, 0x00


	//----- nvinfo : EIATTR_KPARAM_INFO
	.align		4
.L_18:
        /*0018*/ 	.byte	0x04, 0x17
        /*001a*/ 	.short	(.L_20 - .L_19)
.L_19:
        /*001c*/ 	.word	0x00000000
        /*0020*/ 	.short	0x000c
        /*0022*/ 	.short	0x0040
        /*0024*/ 	.byte	0x00, 0xf4, 0x21, 0x00


	//----- nvinfo : EIATTR_KPARAM_INFO
	.align		4
.L_20:
        /*0028*/ 	.byte	0x04, 0x17
        /*002a*/ 	.short	(.L_22 - .L_21)
.L_21:
        /*002c*/ 	.word	0x00000000
        /*0030*/ 	.short	0x000b
        /*0032*/ 	.short	0x0038
        /*0034*/ 	.byte	0x00, 0xf0, 0x11, 0x00


	//----- nvinfo : EIATTR_KPARAM_INFO
	.align		4
.L_22:
        /*0038*/ 	.byte	0x04, 0x17
        /*003a*/ 	.short	(.L_24 - .L_23)
.L_23:
        /*003c*/ 	.word	0x00000000
        /*0040*/ 	.short	0x000a
        /*0042*/ 	.short	0x0034
        /*0044*/ 	.byte	0x00, 0xf0, 0x11, 0x00


	//----- nvinfo : EIATTR_KPARAM_INFO
	.align		4
.L_24:
        /*0048*/ 	.byte	0x04, 0x17
        /*004a*/ 	.short	(.L_26 - .L_25)
.L_25:
        /*004c*/ 	.word	0x00000000
        /*0050*/ 	.short	0x0009
        /*0052*/ 	.short	0x0030
        /*0054*/ 	.byte	0x00, 0xf0, 0x11, 0x00


	//----- nvinfo : EIATTR_KPARAM_INFO
	.align		4
.L_26:
        /*0058*/ 	.byte	0x04, 0x17
        /*005a*/ 	.short	(.L_28 - .L_27)
.L_27:
        /*005c*/ 	.word	0x00000000
        /*0060*/ 	.short	0x0008
        /*0062*/ 	.short	0x002c
        /*0064*/ 	.byte	0x00, 0xf0, 0x11, 0x00


	//----- nvinfo : EIATTR_KPARAM_INFO
	.align		4
.L_28:
        /*0068*/ 	.byte	0x04, 0x17
        /*006a*/ 	.short	(.L_30 - .L_29)
.L_29:
        /*006c*/ 	.word	0x00000000
        /*0070*/ 	.short	0x0007
        /*0072*/ 	.short	0x0028
        /*0074*/ 	.byte	0x00, 0xf0, 0x11, 0x00


	//----- nvinfo : EIATTR_KPARAM_INFO
	.align		4
.L_30:
        /*0078*/ 	.byte	0x04, 0x17
        /*007a*/ 	.short	(.L_32 - .L_31)
.L_31:
        /*007c*/ 	.word	0x00000000
        /*0080*/ 	.short	0x0006
        /*0082*/ 	.short	0x0024
        /*0084*/ 	.byte	0x00, 0xf0, 0x11, 0x00


	//----- nvinfo : EIATTR_KPARAM_INFO
	.align		4
.L_32:
        /*0088*/ 	.byte	0x04, 0x17
        /*008a*/ 	.short	(.L_34 - .L_33)
.L_33:
        /*008c*/ 	.word	0x00000000
        /*0090*/ 	.short	0x0005
        /*0092*/ 	.short	0x0020
        /*0094*/ 	.byte	0x00, 0xf0, 0x11, 0x00


	//----- nvinfo : EIATTR_KPARAM_INFO
	.align		4
.L_34:
        /*0098*/ 	.byte	0x04, 0x17
        /*009a*/ 	.short	(.L_36 - .L_35)
.L_35:
        /*009c*/ 	.word	0x00000000
        /*00a0*/ 	.short	0x0004
        /*00a2*/ 	.short	0x001c
        /*00a4*/ 	.byte	0x00, 0xf0, 0x11, 0x00


	//----- nvinfo : EIATTR_KPARAM_INFO
	.align		4
.L_36:
        /*00a8*/ 	.byte	0x04, 0x17
        /*00aa*/ 	.short	(.L_38 - .L_37)
.L_37:
        /*00ac*/ 	.word	0x00000000
        /*00b0*/ 	.short	0x0003
        /*00b2*/ 	.short	0x0018
        /*00b4*/ 	.byte	0x00, 0xf0, 0x11, 0x00


	//----- nvinfo : EIATTR_KPARAM_INFO
	.align		4
.L_38:
        /*00b8*/ 	.byte	0x04, 0x17
        /*00ba*/ 	.short	(.L_40 - .L_39)
.L_39:
        /*00bc*/ 	.word	0x00000000
        /*00c0*/ 	.short	0x0002
        /*00c2*/ 	.short	0x0010
        /*00c4*/ 	.byte	0x00, 0xf4, 0x21, 0x00


	//----- nvinfo : EIATTR_KPARAM_INFO
	.align		4
.L_40:
        /*00c8*/ 	.byte	0x04, 0x17
        /*00ca*/ 	.short	(.L_42 - .L_41)
.L_41:
        /*00cc*/ 	.word	0x00000000
        /*00d0*/ 	.short	0x0001
        /*00d2*/ 	.short	0x0008
        /*00d4*/ 	.byte	0x00, 0xf4, 0x21, 0x00


	//----- nvinfo : EIATTR_KPARAM_INFO
	.align		4
.L_42:
        /*00d8*/ 	.byte	0x04, 0x17
        /*00da*/ 	.short	(.L_44 - .L_43)
.L_43:
        /*00dc*/ 	.word	0x00000000
        /*00e0*/ 	.short	0x0000
        /*00e2*/ 	.short	0x0000
        /*00e4*/ 	.byte	0x00, 0xf4, 0x21, 0x00


	//----- nvinfo : EIATTR_AT_ENTRY_FRAGMENTS
	.align		4
.L_44:
        /*00e8*/ 	.byte	0x04, 0x4f
        /*00ea*/ 	.short	(.L_46 - .L_45)


	//   ....[0]....
.L_45:
        /*00ec*/ 	.word	0x00000004


	//----- nvinfo : EIATTR_RESERVED_SMEM_USED
	.align		4
.L_46:
        /*00f0*/ 	.byte	0x01, 0x41
	.zero		2


	//----- nvinfo : EIATTR_SPARSE_MMA_MASK
	.align		4
        /*00f4*/ 	.byte	0x03, 0x50
        /*00f6*/ 	.short	0x0000


	//----- nvinfo : EIATTR_TCGEN05_1CTA_USED
	.align		4
        /*00f8*/ 	.byte	0x01, 0x51
	.zero		2


	//----- nvinfo : EIATTR_MAXREG_COUNT
	.align		4
        /*00fc*/ 	.byte	0x03, 0x1b
        /*00fe*/ 	.short	0x00ff


	//----- nvinfo : EIATTR_NUM_BARRIERS
	.align		4
        /*0100*/ 	.byte	0x02, 0x4c
        /*0102*/ 	.byte	0x01
	.zero		1


	//----- nvinfo : EIATTR_INT_WARP_WIDE_INSTR_OFFSETS
	.align		4
        /*0104*/ 	.byte	0x04, 0x31
        /*0106*/ 	.short	(.L_48 - .L_47)


	//   ....[0]....
.L_47:
        /*0108*/ 	.word	0x00003130


	//   ....[1]....
        /*010c*/ 	.word	0x00003160


	//   ....[2]....
        /*0110*/ 	.word	0x00003280


	//   ....[3]....
        /*0114*/ 	.word	0x0000b850


	//   ....[4]....
        /*0118*/ 	.word	0x0000b8a0


	//----- nvinfo : EIATTR_COOP_GROUP_MASK_REGIDS
	.align		4
.L_48:
        /*011c*/ 	.byte	0x04, 0x29
        /*011e*/ 	.short	(.L_50 - .L_49)


	//   ....[0]....
.L_49:
        /*0120*/ 	.word	0xffffffff


	//   ....[1]....
        /*0124*/ 	.word	0xffffffff


	//   ....[2]....
        /*0128*/ 	.word	0xffffffff


	//   ....[3]....
        /*012c*/ 	.word	0xffffffff


	//----- nvinfo : EIATTR_COOP_GROUP_INSTR_OFFSETS
	.align		4
.L_50:
        /*0130*/ 	.byte	0x04, 0x28
        /*0132*/ 	.short	(.L_52 - .L_51)


	//   ....[0]....
.L_51:
        /*0134*/ 	.word	0x00000060


	//   ....[1]....
        /*0138*/ 	.word	0x00000320


	//   ....[2]....
        /*013c*/ 	.word	0x0000b6e0


	//   ....[3]....
        /*0140*/ 	.word	0x0000b950


	//----- nvinfo : EIATTR_VRC_CTA_INIT_COUNT
	.align		4
.L_52:
        /*0144*/ 	.byte	0x02, 0x4a
        /*0146*/ 	.byte	0x80
	.zero		1


	//----- nvinfo : EIATTR_MBARRIER_INSTR_OFFSETS
	.align		4
        /*0148*/ 	.byte	0x04, 0x39
        /*014a*/ 	.short	(.L_54 - .L_53)


	//   ....[0]....
.L_53:
        /*014c*/ 	.word	0x00003340
        /*0150*/ 	.word	0x000000ff
        /*0154*/ 	.word	0x00000000
        /*0158*/ 	.short	0x0100
        /*015a*/ 	.byte	0x0c
	.zero		1


	//   ....[1]....
        /*015c*/ 	.word	0x00003360
        /*0160*/ 	.word	0x000000ff
        /*0164*/ 	.word	0x00024008
        /*0168*/ 	.short	0x0100
        /*016a*/ 	.byte	0x0a
	.zero		1


	//   ....[2]....
        /*016c*/ 	.word	0x00008640
        /*0170*/ 	.word	0x000000ff
        /*0174*/ 	.word	0x00000000
        /*0178*/ 	.short	0x010a
        /*017a*/ 	.byte	0x0d
	.zero		1


	//   ....[3]....
        /*017c*/ 	.word	0x00009660
        /*0180*/ 	.word	0x000000ff
        /*0184*/ 	.word	0x00000000
        /*0188*/ 	.short	0x010a
        /*018a*/ 	.byte	0x0c
	.zero		1


	//   ....[4]....
        /*018c*/ 	.word	0x00009780
        /*0190*/ 	.word	0x000000ff
        /*0194*/ 	.word	0x00024000
        /*0198*/ 	.short	0x0108
        /*019a*/ 	.byte	0x0a
	.zero		1


	//   ....[5]....
        /*019c*/ 	.word	0x00009860
        /*01a0*/ 	.word	0x000000ff
        /*01a4*/ 	.word	0x00024008
        /*01a8*/ 	.short	0x0108
        /*01aa*/ 	.byte	0x0a
	.zero		1


	//   ....[6]....
        /*01ac*/ 	.word	0x0000b970
        /*01b0*/ 	.word	0x000000ff
        /*01b4*/ 	.word	0x00000000
        /*01b8*/ 	.short	0x010a
        /*01ba*/ 	.byte	0x0d
	.zero		1


	//   ....[7]....
        /*01bc*/ 	.word	0x0000b9a0
        /*01c0*/ 	.word	0x000000ff
        /*01c4*/ 	.word	0x00000000
        /*01c8*/ 	.short	0x010a
        /*01ca*/ 	.byte	0x0c
	.zero		1


	//----- nvinfo : EIATTR_NUM_MBARRIERS
	.align		4
.L_54:
        /*01cc*/ 	.byte	0x03, 0x38
        /*01ce*/ 	.short	0x0002


	//----- nvinfo : EIATTR_EXIT_INSTR_OFFSETS
	.align		4
        /*01d0*/ 	.byte	0x04, 0x1c
        /*01d2*/ 	.short	(.L_56 - .L_55)


	//   ....[0]....
.L_55:
        /*01d4*/ 	.word	0x0000b960


	//----- nvinfo : EIATTR_REQNTID
	.align		4
.L_56:
        /*01d8*/ 	.byte	0x04, 0x10
        /*01da*/ 	.short	(.L_58 - .L_57)
.L_57:
        /*01dc*/ 	.word	0x00000080
        /*01e0*/ 	.word	0x00000001
        /*01e4*/ 	.word	0x00000001


	//----- nvinfo : EIATTR_CRS_STACK_SIZE
	.align		4
.L_58:
        /*01e8*/ 	.byte	0x04, 0x1e
        /*01ea*/ 	.short	(.L_60 - .L_59)
.L_59:
        /*01ec*/ 	.word	0x00000000


	//----- nvinfo : EIATTR_CBANK_PARAM_SIZE
	.align		4
.L_60:
        /*01f0*/ 	.byte	0x03, 0x19
        /*01f2*/ 	.short	0x0050


	//----- nvinfo : EIATTR_PARAM_CBANK
	.align		4
        /*01f4*/ 	.byte	0x04, 0x0a
        /*01f6*/ 	.short	(.L_62 - .L_61)
	.align		4
.L_61:
        /*01f8*/ 	.word	index@(.nv.constant0.matmul_kernel)
        /*01fc*/ 	.short	0x0380
        /*01fe*/ 	.short	0x0050


	//----- nvinfo : EIATTR_SW_WAR
	.align		4
.L_62:
        /*0200*/ 	.byte	0x04, 0x36
        /*0202*/ 	.short	(.L_64 - .L_63)
.L_63:
        /*0204*/ 	.word	0x00000008
.L_64:


//--------------------- .nv.compat                --------------------------
	.section	.nv.compat,"",@"SHT_CUDA_COMPAT_INFO"
	.align	4
        /*0000*/ 	.byte	0x02, 0x02, 0x02, 0x00, 0x02, 0x05, 0x05, 0x00, 0x02, 0x03, 0x00, 0x00, 0x02, 0x06, 0x01, 0x00


//--------------------- .nv.callgraph             --------------------------
	.section	.nv.callgraph,"",@"SHT_CUDA_CALLGRAPH"
	.align	4
	.sectionentsize	8
	.align		4
        /*0000*/ 	.word	0x00000000
	.align		4
        /*0004*/ 	.word	0xffffffff
	.align		4
        /*0008*/ 	.word	0x00000000
	.align		4
        /*000c*/ 	.word	0xfffffffe
	.align		4
        /*0010*/ 	.word	0x00000000
	.align		4
        /*0014*/ 	.word	0xfffffffd
	.align		4
        /*0018*/ 	.word	0x00000000
	.align		4
        /*001c*/ 	.word	0xfffffffc


//--------------------- .text.matmul_kernel       --------------------------
	.section	.text.matmul_kernel,"ax",@progbits
	.align	128
        .global         matmul_kernel
        .type           matmul_kernel,@function
        .size           matmul_kernel,(.L_x_20 - matmul_kernel)
        .other          matmul_kernel,@"STO_CUDA_ENTRY STV_DEFAULT"
matmul_kernel:
.text.matmul_kernel:
[----:B------:R-:W1:Y:S01]  /*0000*/  LDC R1, c[0x0][0x37c] ;  /* 0x0000df00ff017b82 */ /* 0x000e620000000800 */
[----:B------:R-:W2:Y:S02]  /*0010*/  S2R R69, SR_TID.X ;  /* 0x0000000000457919 */ /* 0x000ea40000002100 */
[----:B--2---:R-:W-:-:S13]  /*0020*/  ISETP.GE.U32.AND P0, PT, R69, 0x20, PT ;  /* 0x000000204500780c */ /* 0x004fda0003f06070 */
[----:B------:R-:W-:Y:S02]  /*0030*/  VOTEU.ANY UP0, P0 ;  /* 0x0000000000ff7886 */ /* 0x000fe40000000100 */
[----:B-1----:R-:W-:Y:S05]  /*0040*/  BRA.U UP0, `(.L_x_0) ;  /* 0x0000000100b87547 */ /* 0x002fea000b800000 */
[----:B------:R-:W1:Y:S01]  /*0050*/  S2UR UR6, SR_CgaCtaId ;  /* 0x00000000000679c3 */ /* 0x000e620000008800 */
[----:B------:R-:W-:Y:S01]  /*0060*/  NOP ;  /* 0x0000000000007918 */ /* 0x000fe20000000000 */
[----:B------:R-:W-:Y:S02]  /*0070*/  UMOV UR4, 0x40 ;  /* 0x0000004000047882 */ /* 0x000fe40000000000 */
[----:B-1----:R-:W-:-:S09]  /*0080*/  ULEA UR4, UR6, UR4, 0x18 ;  /* 0x0000000406047291 */ /* 0x002fd2000f8ec0ff */
[----:B------:R-:W1:Y:S01]  /*0090*/  LDS.U8 R0, [UR4] ;  /* 0x00000004ff007984 */ /* 0x000e620008000000 */
[----:B------:R-:W-:Y:S02]  /*00a0*/  UMOV UR4, 0x400 ;  /* 0x0000040000047882 */ /* 0x000fe40000000000 */
[----:B------:R-:W-:Y:S01]  /*00b0*/  ULEA UR4, UR6, UR4, 0x18 ;  /* 0x0000000406047291 */ /* 0x000fe2000f8ec0ff */
[----:B-1----:R-:W-:-:S13]  /*00c0*/  ISETP.NE.AND P0, PT, R0, RZ, PT ;  /* 0x000000ff0000720c */ /* 0x002fda0003f05270 */
[----:B------:R-:W-:Y:S05]  /*00d0*/  @P0 BRA `(.L_x_1) ;  /* 0x00000000007c0947 */ /* 0x000fea0003800000 */
[----:B------:R-:W-:-:S13]  /*00e0*/  ELECT P0, URZ, PT ;  /* 0x0000000000ff782f */ /* 0x000fda0003800000 */
[----:B------:R-:W-:Y:S05]  /*00f0*/  @!P0 BRA `(.L_x_2) ;  /* 0x0000000000848947 */ /* 0x000fea0003800000 */
[----:B------:R-:W-:Y:S01]  /*0100*/  UMOV UR5, 0x4 ;  /* 0x0000000400057882 */ /* 0x000fe20000000000 */
[----:B------:R-:W-:Y:S02]  /*0110*/  IMAD.MOV.U32 R4, RZ, RZ, 0x1 ;  /* 0x00000001ff047424 */ /* 0x000fe400078e00ff */
[----:B------:R-:W-:Y:S02]  /*0120*/  IMAD.MOV.U32 R5, RZ, RZ, 0xf ;  /* 0x0000000fff057424 */ /* 0x000fe400078e00ff */
[----:B------:R-:W-:Y:S04]  /*0130*/  DEPBAR.LE SB1, 0x36 ;  /* 0x00009d800000791a */ /* 0x000fe80000000000 */
[----:B------:R-:W1:Y:S02]  /*0140*/  UTCATOMSWS.FIND_AND_SET.ALIGN UP1, UR5, UR5 ;  /* 0x00000005000575e3 */ /* 0x000e640008020800 */
[----:B-1----:R-:W-:-:S04]  /*0150*/  PLOP3.LUT P0, PT, PT, PT, UP1, 0x80, 0x8 ;  /* 0x000000000008781c */ /* 0x002fc80003f0f018 */
[----:B------:R-:W-:-:S04]  /*0160*/  SEL R0, RZ, 0xffffffff, !P0 ;  /* 0xffffffffff007807 */ /* 0x000fc80004000000 */
[----:B------:R-:W-:Y:S01]  /*0170*/  ISETP.NE.AND P0, PT, R0, RZ, PT ;  /* 0x000000ff0000720c */ /* 0x000fe20003f05270 */
[----:B------:R-:W-:-:S12]  /*0180*/  IMAD.U32 R0, RZ, RZ, UR5 ;  /* 0x00000005ff007e24 */ /* 0x000fd8000f8e00ff */
[----:B------:R-:W-:Y:S05]  /*0190*/  @P0 BRA `(.L_x_3) ;  /* 0x0000000000240947 */ /* 0x000fea0003800000 */
.L_x_4:
[----:B------:R-:W-:Y:S05]  /*01a0*/  NANOSLEEP 0x64 ;  /* 0x000000640000795d */ /* 0x000fea0003800000 */
[----:B------:R-:W-:-:S05]  /*01b0*/  UMOV UR5, 0x4 ;  /* 0x0000000400057882 */ /* 0x000fca0000000000 */
[----:B------:R-:W-:Y:S04]  /*01c0*/  DEPBAR.LE SB1, 0x36 ;  /* 0x00009d800000791a */ /* 0x000fe80000000000 */
[----:B------:R-:W1:Y:S02]  /*01d0*/  UTCATOMSWS.FIND_AND_SET.ALIGN UP1, UR5, UR5 ;  /* 0x00000005000575e3 */ /* 0x000e640008020800 */
[----:B-1----:R-:W-:-:S04]  /*01e0*/  PLOP3.LUT P0, PT, PT, PT, UP1, 0x80, 0x8 ;  /* 0x000000000008781c */ /* 0x002fc80003f0f018 */
[----:B------:R-:W-:-:S04]  /*01f0*/  SEL R0, RZ, 0xffffffff, !P0 ;  /* 0xffffffffff007807 */ /* 0x000fc80004000000 */
[----:B------:R-:W-:Y:S01]  /*0200*/  ISETP.NE.AND P0, PT, R0, RZ, PT ;  /* 0x000000ff0000720c */ /* 0x000fe20003f05270 */
[----:B------:R-:W-:-:S12]  /*0210*/  IMAD.U32 R0, RZ, RZ, UR5 ;  /* 0x00000005ff007e24 */ /* 0x000fd8000f8e00ff */
[----:B------:R-:W-:Y:S05]  /*0220*/  @!P0 BRA `(.L_x_4) ;  /* 0xfffffffc00dc8947 */ /* 0x000fea000383ffff */
.L_x_3:
[C---:B------:R-:W-:Y:S01]  /*0230*/  VIADD R3, R0.reuse, 0x10 ;  /* 0x0000001000037836 */ /* 0x040fe20000000000 */
[----:B------:R-:W-:Y:S01]  /*0240*/  UMOV UR5, 0x50 ;  /* 0x0000005000057882 */ /* 0x000fe20000000000 */
[----:B------:R-:W-:Y:S01]  /*0250*/  SHF.L.U32 R2, R5, R0, RZ ;  /* 0x0000000005027219 */ /* 0x000fe200000006ff */
[----:B------:R-:W-:Y:S01]  /*0260*/  ULEA UR5, UR6, UR5, 0x18 ;  /* 0x0000000506057291 */ /* 0x000fe2000f8ec0ff */
[----:B------:R-:W-:Y:S01]  /*0270*/  IMAD.SHL.U32 R0, R0, 0x20, RZ ;  /* 0x0000002000007824 */ /* 0x000fe200078e00ff */
[----:B------:R-:W-:-:S04]  /*0280*/  SHF.L.U32 R3, R4, R3, RZ ;  /* 0x0000000304037219 */ /* 0x000fc800000006ff */
[----:B------:R-:W-:-:S05]  /*0290*/  LOP3.LUT R2, R3, R2, RZ, 0xfc, !PT ;  /* 0x0000000203027212 */ /* 0x000fca00078efcff */
[----:B------:R1:W-:Y:S04]  /*02a0*/  ATOMS.OR RZ, [UR5], R2 ;  /* 0x00000002ffff798c */ /* 0x0003e8000b000005 */
[----:B------:R1:W-:Y:S01]  /*02b0*/  STS [UR4], R0 ;  /* 0x00000000ff007988 */ /* 0x0003e20008000804 */
[----:B------:R-:W-:Y:S05]  /*02c0*/  BRA `(.L_x_2) ;  /* 0x0000000000107947 */ /* 0x000fea0003800000 */
.L_x_1:
[----:B------:R-:W-:Y:S01]  /*02d0*/  IMAD.MOV.U32 R0, RZ, RZ, -0x1 ;  /* 0xffffffffff007424 */ /* 0x000fe200078e00ff */
[----:B------:R-:W-:-:S04]  /*02e0*/  MOV R2, 0x310 ;  /* 0x0000031000027802 */ /* 0x000fc80000000f00 */
[----:B------:R1:W-:Y:S03]  /*02f0*/  STS [UR4], R0 ;  /* 0x00000000ff007988 */ /* 0x0003e60008000804 */
[----:B-1----:R-:W-:Y:S05]  /*0300*/  CALL.REL.NOINC `($__internal_1_$__cuda_sm10x_tcgen05_guardrail_trap_phase_invalid_during_alloc) ;  /* 0x000000b400bc7944 */ /* 0x002fea0003c00000 */
.L_x_2:
[----:B------:R-:W-:Y:S05]  /*0310*/  WARPSYNC.ALL ;  /* 0x0000000000007948 */ /* 0x000fea0003800000 */
[----:B------:R-:W-:Y:S01]  /*0320*/  NOP ;  /* 0x0000000000007918 */ /* 0x000fe20000000000 */
.L_x_0:
[----:B------:R-:W2:Y:S01]  /*0330*/  LDC.64 R20, c[0x0][0x398] ;  /* 0x0000e600ff147b82 */ /* 0x000ea20000000a00 */
[----:B------:R-:W3:Y:S01]  /*0340*/  S2R R5, SR_CTAID.X ;  /* 0x0000000000057919 */ /* 0x000ee20000002500 */
[----:B------:R-:W-:Y:S01]  /*0350*/  UMOV UR10, 0x400 ;  /* 0x00000400000a7882 */ /* 0x000fe20000000000 */
[----:B------:R-:W4:Y:S01]  /*0360*/  LDCU UR4, c[0x0][0x3a4] ;  /* 0x00007480ff0477ac */ /* 0x000f220008000800 */
[----:B------:R-:W-:Y:S01]  /*0370*/  LOP3.LUT R105, R69, 0x40, RZ, 0xc0, !PT ;  /* 0x0000004045697812 */ /* 0x000fe200078ec0ff */
[----:B------:R-:W5:Y:S03]  /*0380*/  LDCU.128 UR12, c[0x0][0x380] ;  /* 0x00007000ff0c77ac */ /* 0x000f660008000c00 */
[----:B------:R-:W1:Y:S01]  /*0390*/  S2UR UR5, SR_CgaCtaId ;  /* 0x00000000000579c3 */ /* 0x000e620000008800 */
[----:B------:R-:W1:Y:S01]  /*03a0*/  LDCU.64 UR20, c[0x0][0x358] ;  /* 0x00006b00ff1477ac */ /* 0x000e620008000a00 */
[----:B------:R-:W-:-:S06]  /*03b0*/  UMOV UR7, 0x1 ;  /* 0x0000000100077882 */ /* 0x000fcc0000000000 */
[----:B------:R-:W4:Y:S01]  /*03c0*/  LDC.64 R118, c[0x0][0x3a8] ;  /* 0x0000ea00ff767b82 */ /* 0x000f220000000a00 */
[----:B-12---:R-:W-:Y:S01]  /*03d0*/  VIADD R0, R21, 0x7f ;  /* 0x0000007f15007836 */ /* 0x006fe20000000000 */
[----:B------:R-:W-:-:S04]  /*03e0*/  IABS R11, R20 ;  /* 0x00000014000b7213 */ /* 0x000fc80000000000 */
[----:B------:R-:W-:Y:S01]  /*03f0*/  SHF.R.S32.HI R3, RZ, 0x1f, R0 ;  /* 0x0000001fff037819 */ /* 0x000fe20000011400 */
[----:B------:R-:W-:-:S03]  /*0400*/  ULEA UR10, UR5, UR10, 0x18 ;  /* 0x0000000a050a7291 */ /* 0x000fc6000f8ec0ff */
[----:B------:R-:W-:Y:S01]  /*0410*/  LEA.HI R3, R3, R0, RZ, 0x7 ;  /* 0x0000000003037211 */ /* 0x000fe200078f38ff */
[----:B------:R-:W-:Y:S01]  /*0420*/  BAR.SYNC.DEFER_BLOCKING 0x0 ;  /* 0x0000000000007b1d */ /* 0x000fe20000010000 */
[----:B---3--:R-:W-:Y:S02]  /*0430*/  IABS R8, R5 ;  /* 0x0000000500087213 */ /* 0x008fe40000000000 */
[----:B------:R-:W-:-:S05]  /*0440*/  SHF.R.S32.HI R3, RZ, 0x7, R3 ;  /* 0x00000007ff037819 */ /* 0x000fca0000011403 */
[----:B------:R-:W-:-:S05]  /*0450*/  IMAD.SHL.U32 R4, R3, 0x8, RZ ;  /* 0x0000000803047824 */ /* 0x000fca00078e00ff */
[-C--:B------:R-:W-:Y:S02]  /*0460*/  IABS R7, R4.reuse ;  /* 0x0000000400077213 */ /* 0x080fe40000000000 */
[----:B------:R-:W-:Y:S02]  /*0470*/  IABS R10, R4 ;  /* 0x00000004000a7213 */ /* 0x000fe40000000000 */
[----:B------:R-:W1:Y:S01]  /*0480*/  I2F.RP R0, R7 ;  /* 0x0000000700007306 */ /* 0x000e620000209400 */
[----:B------:R-:W2:Y:S07]  /*0490*/  LDS R12, [UR10] ;  /* 0x0000000aff0c7984 */ /* 0x000eae0008000800 */
[----:B-1----:R-:W1:Y:S02]  /*04a0*/  MUFU.RCP R0, R0 ;  /* 0x0000000000007308 */ /* 0x002e640000001000 */
[----:B-1----:R-:W-:-:S02]  /*04b0*/  VIADD R2, R0, 0xffffffe ;  /* 0x0ffffffe00027836 */ /* 0x002fc40000000000 */
[----:B------:R-:W-:-:S04]  /*04c0*/  IMAD.MOV R0, RZ, RZ, -R10 ;  /* 0x000000ffff007224 */ /* 0x000fc800078e0a0a */
[----:B------:R1:W3:Y:S02]  /*04d0*/  F2I.FTZ.U32.TRUNC.NTZ R3, R2 ;  /* 0x0000000200037305 */ /* 0x0002e4000021f000 */
[----:B-1----:R-:W-:Y:S01]  /*04e0*/  IMAD.MOV.U32 R2, RZ, RZ, RZ ;  /* 0x000000ffff027224 */ /* 0x002fe200078e00ff */
[----:B--2---:R-:W-:Y:S01]  /*04f0*/  R2UR UR22, R12 ;  /* 0x000000000c1672ca */ /* 0x004fe200000e0000 */
[----:B---3--:R-:W-:-:S04]  /*0500*/  IMAD.MOV R6, RZ, RZ, -R3 ;  /* 0x000000ffff067224 */ /* 0x008fc800078e0a03 */
[----:B------:R-:W-:Y:S02]  /*0510*/  IMAD R9, R6, R7, RZ ;  /* 0x0000000706097224 */ /* 0x000fe400078e02ff */
[----:B------:R-:W-:Y:S02]  /*0520*/  IMAD.MOV.U32 R6, RZ, RZ, R8 ;  /* 0x000000ffff067224 */ /* 0x000fe400078e0008 */
[----:B------:R-:W-:-:S06]  /*0530*/  IMAD.HI.U32 R3, R3, R9, R2 ;  /* 0x0000000903037227 */ /* 0x000fcc00078e0002 */
[----:B------:R-:W-:-:S04]  /*0540*/  IMAD.HI.U32 R3, R3, R6, RZ ;  /* 0x0000000603037227 */ /* 0x000fc800078e00ff */
[----:B------:R-:W-:Y:S01]  /*0550*/  IMAD R0, R3, R0, R6 ;  /* 0x0000000003007224 */ /* 0x000fe200078e0206 */
[----:B------:R-:W-:Y:S04]  /*0560*/  BAR.SYNC.DEFER_BLOCKING 0x0 ;  /* 0x0000000000007b1d */ /* 0x000fe80000010000 */
[----:B------:R-:W-:-:S13]  /*0570*/  ISETP.GT.U32.AND P1, PT, R7, R0, PT ;  /* 0x000000000700720c */ /* 0x000fda0003f24070 */
[----:B------:R-:W-:Y:S02]  /*0580*/  @!P1 IMAD.IADD R0, R0, 0x1, -R7 ;  /* 0x0000000100009824 */ /* 0x000fe400078e0a07 */
[----:B------:R-:W-:Y:S01]  /*0590*/  @!P1 VIADD R3, R3, 0x1 ;  /* 0x0000000103039836 */ /* 0x000fe20000000000 */
[----:B------:R-:W-:Y:S02]  /*05a0*/  ISETP.NE.AND P1, PT, R4, RZ, PT ;  /* 0x000000ff0400720c */ /* 0x000fe40003f25270 */
[----:B------:R-:W-:Y:S02]  /*05b0*/  ISETP.GE.U32.AND P0, PT, R0, R7, PT ;  /* 0x000000070000720c */ /* 0x000fe40003f06070 */
[----:B------:R-:W-:-:S04]  /*05c0*/  LOP3.LUT R0, R5, R4, RZ, 0x3c, !PT ;  /* 0x0000000405007212 */ /* 0x000fc800078e3cff */
[----:B------:R-:W-:Y:S01]  /*05d0*/  ISETP.GE.AND P2, PT, R0, RZ, PT ;  /* 0x000000ff0000720c */ /* 0x000fe20003f46270 */
[----:B------:R-:W-:-:S06]  /*05e0*/  VIADD R0, R20, 0x3f ;  /* 0x0000003f14007836 */ /* 0x000fcc0000000000 */
[----:B------:R-:W-:-:S04]  /*05f0*/  @P0 VIADD R3, R3, 0x1 ;  /* 0x0000000103030836 */ /* 0x000fc80000000000 */
[----:B------:R-:W-:Y:S01]  /*0600*/  IMAD.MOV.U32 R2, RZ, RZ, R3 ;  /* 0x000000ffff027224 */ /* 0x000fe200078e0003 */
[----:B------:R-:W-:-:S03]  /*0610*/  SHF.R.S32.HI R3, RZ, 0x1f, R0 ;  /* 0x0000001fff037819 */ /* 0x000fc60000011400 */
[----:B------:R-:W-:Y:S01]  /*0620*/  @!P2 IMAD.MOV R2, RZ, RZ, -R2 ;  /* 0x000000ffff02a224 */ /* 0x000fe200078e0a02 */
[----:B------:R-:W-:Y:S02]  /*0630*/  @!P1 LOP3.LUT R2, RZ, R4, RZ, 0x33, !PT ;  /* 0x00000004ff029212 */ /* 0x000fe400078e33ff */
[----:B------:R-:W-:-:S03]  /*0640*/  LEA.HI R3, R3, R0, RZ, 0x6 ;  /* 0x0000000003037211 */ /* 0x000fc600078f30ff */
[----:B------:R-:W-:Y:S02]  /*0650*/  IMAD.SHL.U32 R9, R2, 0x8, RZ ;  /* 0x0000000802097824 */ /* 0x000fe400078e00ff */
[----:B------:R-:W-:-:S03]  /*0660*/  IMAD.MOV R2, RZ, RZ, -R2 ;  /* 0x000000ffff027224 */ /* 0x000fc600078e0a02 */
[----:B------:R-:W-:Y:S01]  /*0670*/  LEA.HI.SX32 R3, R3, -R9, 0x1a ;  /* 0x8000000903037211 */ /* 0x000fe200078fd2ff */
[----:B------:R-:W-:Y:S02]  /*0680*/  IMAD R10, R4, R2, R5 ;  /* 0x00000002040a7224 */ /* 0x000fe400078e0205 */
[----:B------:R-:W-:Y:S01]  /*0690*/  IMAD.MOV.U32 R2, RZ, RZ, RZ ;  /* 0x000000ffff027224 */ /* 0x000fe200078e00ff */
[----:B------:R-:W-:Y:S02]  /*06a0*/  VIMNMX R13, PT, PT, R3, 0x8, PT ;  /* 0x00000008030d7848 */ /* 0x000fe40003fe0100 */
[----:B------:R-:W-:Y:S02]  /*06b0*/  IABS R7, R10 ;  /* 0x0000000a00077213 */ /* 0x000fe40000000000 */
[-C--:B------:R-:W-:Y:S02]  /*06c0*/  IABS R8, R13.reuse ;  /* 0x0000000d00087213 */ /* 0x080fe40000000000 */
[----:B------:R-:W-:-:S02]  /*06d0*/  IABS R4, R13 ;  /* 0x0000000d00047213 */ /* 0x000fc40000000000 */
[----:B------:R-:W1:Y:S08]  /*06e0*/  I2F.RP R0, R8 ;  /* 0x0000000800007306 */ /* 0x000e700000209400 */
[----:B-1----:R-:W1:Y:S02]  /*06f0*/  MUFU.RCP R0, R0 ;  /* 0x0000000000007308 */ /* 0x002e640000001000 */
[----:B-1----:R-:W-:Y:S01]  /*0700*/  VIADD R3, R0, 0xffffffe ;  /* 0x0ffffffe00037836 */ /* 0x002fe20000000000 */
[----:B------:R-:W-:-:S05]  /*0710*/  IABS R0, R21 ;  /* 0x0000001500007213 */ /* 0x000fca0000000000 */
[----:B------:R-:W1:Y:S02]  /*0720*/  F2I.FTZ.U32.TRUNC.NTZ R3, R3 ;  /* 0x0000000300037305 */ /* 0x000e64000021f000 */
[----:B-1----:R-:W-:-:S04]  /*0730*/  IMAD.MOV R6, RZ, RZ, -R3 ;  /* 0x000000ffff067224 */ /* 0x002fc800078e0a03 */
[----:B------:R-:W-:Y:S02]  /*0740*/  IMAD.MOV.U32 R5, RZ, RZ, R6 ;  /* 0x000000ffff057224 */ /* 0x000fe400078e0006 */
[----:B------:R-:W1:Y:S02]  /*0750*/  I2F.RP R6, R0 ;  /* 0x0000000000067306 */ /* 0x000e640000209400 */
[----:B------:R-:W-:-:S04]  /*0760*/  IMAD R5, R5, R8, RZ ;  /* 0x0000000805057224 */ /* 0x000fc800078e02ff */
[----:B------:R-:W-:-:S04]  /*0770*/  IMAD.HI.U32 R2, R3, R5, R2 ;  /* 0x0000000503027227 */ /* 0x000fc800078e0002 */
[----:B------:R-:W-:Y:S02]  /*0780*/  IMAD.MOV R3, RZ, RZ, -R4 ;  /* 0x000000ffff037224 */ /* 0x000fe400078e0a04 */
[----:B------:R-:W-:Y:S01]  /*0790*/  IMAD.HI.U32 R2, R2, R7, RZ ;  /* 0x0000000702027227 */ /* 0x000fe200078e00ff */
[----:B------:R-:W2:Y:S03]  /*07a0*/  I2F.RP R4, R11 ;  /* 0x0000000b00047306 */ /* 0x000ea60000209400 */
[----:B------:R-:W-:Y:S01]  /*07b0*/  IMAD R3, R2, R3, R7 ;  /* 0x0000000302037224 */ /* 0x000fe200078e0207 */
[----:B------:R-:W-:-:S04]  /*07c0*/  LOP3.LUT R7, R69, 0x3f, RZ, 0xc0, !PT ;  /* 0x0000003f45077812 */ /* 0x000fc800078ec0ff */
[----:B------:R-:W-:Y:S01]  /*07d0*/  ISETP.GT.U32.AND P1, PT, R8, R3, PT ;  /* 0x000000030800720c */ /* 0x000fe20003f24070 */
[----:B-1----:R-:W-:Y:S08]  /*07e0*/  MUFU.RCP R6, R6 ;  /* 0x0000000600067308 */ /* 0x002ff00000001000 */
[----:B--2---:R-:W1:Y:S04]  /*07f0*/  MUFU.RCP R4, R4 ;  /* 0x0000000400047308 */ /* 0x004e680000001000 */
[----:B------:R-:W-:-:S02]  /*0800*/  @!P1 IMAD.IADD R3, R3, 0x1, -R8 ;  /* 0x0000000103039824 */ /* 0x000fc400078e0a08 */
[----:B------:R-:W-:Y:S01]  /*0810*/  @!P1 VIADD R2, R2, 0x1 ;  /* 0x0000000102029836 */ /* 0x000fe20000000000 */
[----:B------:R-:W-:Y:S02]  /*0820*/  ISETP.NE.AND P1, PT, R13, RZ, PT ;  /* 0x000000ff0d00720c */ /* 0x000fe40003f25270 */
[----:B------:R-:W-:Y:S02]  /*0830*/  ISETP.GE.U32.AND P0, PT, R3, R8, PT ;  /* 0x000000080300720c */ /* 0x000fe40003f06070 */
[----:B------:R-:W-:-:S04]  /*0840*/  LOP3.LUT R3, R10, R13, RZ, 0x3c, !PT ;  /* 0x0000000d0a037212 */ /* 0x000fc800078e3cff */
[----:B------:R-:W-:Y:S01]  /*0850*/  ISETP.GE.AND P2, PT, R3, RZ, PT ;  /* 0x000000ff0300720c */ /* 0x000fe20003f46270 */
[----:B-1----:R-:W-:Y:S02]  /*0860*/  VIADD R3, R4, 0xffffffe ;  /* 0x0ffffffe04037836 */ /* 0x002fe40000000000 */
[----:B------:R-:W-:-:S04]  /*0870*/  VIADD R4, R6, 0xffffffe ;  /* 0x0ffffffe06047836 */ /* 0x000fc80000000000 */
[----:B------:R-:W-:Y:S01]  /*0880*/  @P0 VIADD R2, R2, 0x1 ;  /* 0x0000000102020836 */ /* 0x000fe20000000000 */
[----:B------:R-:W1:Y:S03]  /*0890*/  F2I.FTZ.U32.TRUNC.NTZ R3, R3 ;  /* 0x0000000300037305 */ /* 0x000e66000021f000 */
[----:B------:R-:W-:-:S04]  /*08a0*/  IMAD.MOV.U32 R8, RZ, RZ, R2 ;  /* 0x000000ffff087224 */ /* 0x000fc800078e0002 */
[----:B------:R-:W-:Y:S01]  /*08b0*/  @!P2 IMAD.MOV R8, RZ, RZ, -R8 ;  /* 0x000000ffff08a224 */ /* 0x000fe200078e0a08 */
[----:B------:R-:W-:Y:S01]  /*08c0*/  @!P1 LOP3.LUT R8, RZ, R13, RZ, 0x33, !PT ;  /* 0x0000000dff089212 */ /* 0x000fe200078e33ff */
[----:B------:R2:W3:Y:S04]  /*08d0*/  F2I.FTZ.U32.TRUNC.NTZ R5, R4 ;  /* 0x0000000400057305 */ /* 0x0004e8000021f000 */
[----:B------:R-:W-:Y:S02]  /*08e0*/  IMAD.MOV R2, RZ, RZ, -R8 ;  /* 0x000000ffff027224 */ /* 0x000fe400078e0a08 */
[----:B-1----:R-:W-:Y:S02]  /*08f0*/  IMAD.MOV R6, RZ, RZ, -R3 ;  /* 0x000000ffff067224 */ /* 0x002fe400078e0a03 */
[----:B------:R-:W-:-:S02]  /*0900*/  IMAD R2, R13, R2, R10 ;  /* 0x000000020d027224 */ /* 0x000fc400078e020a */
[----:B--2---:R-:W-:Y:S02]  /*0910*/  IMAD.MOV.U32 R4, RZ, RZ, RZ ;  /* 0x000000ffff047224 */ /* 0x004fe400078e00ff */
[----:B------:R-:W-:Y:S02]  /*0920*/  IMAD.IADD R2, R9, 0x1, R2 ;  /* 0x0000000109027824 */ /* 0x000fe400078e0202 */
[----:B------:R-:W-:Y:S02]  /*0930*/  IMAD R9, R6, R11, RZ ;  /* 0x0000000b06097224 */ /* 0x000fe400078e02ff */
[----:B------:R-:W-:Y:S02]  /*0940*/  IMAD R68, R2, 0x40, R7 ;  /* 0x0000004002447824 */ /* 0x000fe400078e0207 */
[----:B------:R-:W-:Y:S02]  /*0950*/  IMAD.MOV.U32 R2, RZ, RZ, RZ ;  /* 0x000000ffff027224 */ /* 0x000fe400078e00ff */
[----:B---3--:R-:W-:Y:S01]  /*0960*/  IMAD.MOV R13, RZ, RZ, -R5 ;  /* 0x000000ffff0d7224 */ /* 0x008fe200078e0a05 */
[----:B------:R-:W-:Y:S01]  /*0970*/  IABS R10, R68 ;  /* 0x00000044000a7213 */ /* 0x000fe20000000000 */
[----:B------:R-:W-:Y:S01]  /*0980*/  IMAD.HI.U32 R3, R3, R9, R2 ;  /* 0x0000000903037227 */ /* 0x000fe200078e0002 */
[----:B------:R-:W-:-:S02]  /*0990*/  SHF.R.U32.HI R9, RZ, 0x5, R69 ;  /* 0x00000005ff097819 */ /* 0x000fc40000011645 */
[----:B------:R-:W-:Y:S01]  /*09a0*/  ISETP.GE.AND P4, PT, R68, RZ, PT ;  /* 0x000000ff4400720c */ /* 0x000fe20003f86270 */
[----:B------:R-:W-:Y:S01]  /*09b0*/  IMAD.SHL.U32 R2, R8, 0x80, RZ ;  /* 0x0000008008027824 */ /* 0x000fe200078e00ff */
[----:B------:R-:W-:Y:S01]  /*09c0*/  SGXT.U32 R9, R9, 0x2 ;  /* 0x000000020909781a */ /* 0x000fe20000000000 */
[----:B------:R-:W-:-:S03]  /*09d0*/  IMAD.HI.U32 R3, R3, R10, RZ ;  /* 0x0000000a03037227 */ /* 0x000fc600078e00ff */
[----:B------:R-:W-:Y:S01]  /*09e0*/  LOP3.LUT R9, R2, R9, RZ, 0xfc, !PT ;  /* 0x0000000902097212 */ /* 0x000fe200078efcff */
[----:B------:R-:W-:Y:S02]  /*09f0*/  IMAD R13, R13, R0, RZ ;  /* 0x000000000d0d7224 */ /* 0x000fe400078e02ff */
[----:B------:R-:W-:Y:S01]  /*0a00*/  IMAD.MOV R3, RZ, RZ, -R3 ;  /* 0x000000ffff037224 */ /* 0x000fe200078e0a03 */
[----:B------:R-:W-:Y:S01]  /*0a10*/  LOP3.LUT R18, R9, 0x7c, RZ, 0xfc, !PT ;  /* 0x0000007c09127812 */ /* 0x000fe200078efcff */
[----:B------:R-:W-:Y:S01]  /*0a20*/  IMAD.HI.U32 R4, R5, R13, R4 ;  /* 0x0000000d05047227 */ /* 0x000fe200078e0004 */
[----:B------:R-:W-:Y:S02]  /*0a30*/  IABS R13, R9 ;  /* 0x00000009000d7213 */ /* 0x000fe40000000000 */
[----:B------:R-:W-:Y:S01]  /*0a40*/  IABS R17, R18 ;  /* 0x0000001200117213 */ /* 0x000fe20000000000 */
[----:B------:R-:W-:Y:S01]  /*0a50*/  IMAD R10, R11, R3, R10 ;  /* 0x000000030b0a7224 */ /* 0x000fe200078e020a */
[----:B------:R-:W-:Y:S01]  /*0a60*/  LOP3.LUT R8, R9, 0x4, RZ, 0xfc, !PT ;  /* 0x0000000409087812 */ /* 0x000fe200078efcff */
[----:B------:R-:W-:Y:S01]  /*0a70*/  IMAD.SHL.U32 R3, R69, 0x10, RZ ;  /* 0x0000001045037824 */ /* 0x000fe200078e00ff */
[----:B------:R-:W-:Y:S01]  /*0a80*/  SHF.R.U32.HI R5, RZ, 0x5, R69 ;  /* 0x00000005ff057819 */ /* 0x000fe20000011645 */
[----:B------:R-:W-:Y:S01]  /*0a90*/  IMAD.HI.U32 R6, R4, R17, RZ ;  /* 0x0000001104067227 */ /* 0x000fe200078e00ff */
[----:B------:R-:W-:-:S02]  /*0aa0*/  ISETP.GT.U32.AND P0, PT, R11, R10, PT ;  /* 0x0000000a0b00720c */ /* 0x000fc40003f04070 */
[----:B------:R-:W-:Y:S01]  /*0ab0*/  LOP3.LUT R16, R3, 0x70, RZ, 0xc0, !PT ;  /* 0x0000007003107812 */ /* 0x000fe200078ec0ff */
[----:B------:R-:W-:Y:S01]  /*0ac0*/  IMAD.MOV R6, RZ, RZ, -R6 ;  /* 0x000000ffff067224 */ /* 0x000fe200078e0a06 */
[----:B------:R-:W-:Y:S01]  /*0ad0*/  IABS R15, R8 ;  /* 0x00000008000f7213 */ /* 0x000fe20000000000 */
[----:B------:R-:W-:Y:S01]  /*0ae0*/  IMAD.HI.U32 R3, R4, R13, RZ ;  /* 0x0000000d04037227 */ /* 0x000fe200078e00ff */
[----:B------:R-:W-:Y:S02]  /*0af0*/  R2UR UR8, R5 ;  /* 0x00000000050872ca */ /* 0x000fe400000e0000 */
[----:B------:R-:W-:Y:S01]  /*0b00*/  ISETP.GE.AND P1, PT, R8, RZ, PT ;  /* 0x000000ff0800720c */ /* 0x000fe20003f26270 */
[----:B------:R-:W-:Y:S01]  /*0b10*/  IMAD R12, R0, R6, R17 ;  /* 0x00000006000c7224 */ /* 0x000fe200078e0211 */
[C---:B------:R-:W-:Y:S01]  /*0b20*/  LOP3.LUT R6, R9.reuse, 0x8, RZ, 0xfc, !PT ;  /* 0x0000000809067812 */ /* 0x040fe200078efcff */
[----:B------:R-:W-:Y:S01]  /*0b30*/  IMAD.MOV R3, RZ, RZ, -R3 ;  /* 0x000000ffff037224 */ /* 0x000fe200078e0a03 */
[C---:B------:R-:W-:Y:S01]  /*0b40*/  LOP3.LUT R14, R9.reuse, 0x10, RZ, 0xfc, !PT ;  /* 0x00000010090e7812 */ /* 0x040fe200078efcff */
[----:B------:R-:W-:Y:S01]  /*0b50*/  @!P0 IMAD.IADD R10, R10, 0x1, -R11 ;  /* 0x000000010a0a8824 */ /* 0x000fe200078e0a0b */
[C---:B------:R-:W-:Y:S01]  /*0b60*/  ISETP.GT.U32.AND P2, PT, R0.reuse, R12, PT ;  /* 0x0000000c0000720c */ /* 0x040fe20003f44070 */
[----:B------:R-:W-:Y:S01]  /*0b70*/  IMAD R3, R0, R3, R13 ;  /* 0x0000000300037224 */ /* 0x000fe200078e020d */
[----:B------:R-:W-:Y:S01]  /*0b80*/  LOP3.LUT R13, R9, 0xc, RZ, 0xfc, !PT ;  /* 0x0000000c090d7812 */ /* 0x000fe200078efcff */
[----:B------:R-:W-:Y:S01]  /*0b90*/  IMAD.HI.U32 R5, R4, R15, RZ ;  /* 0x0000000f04057227 */ /* 0x000fe200078e00ff */
[----:B------:R-:W-:-:S02]  /*0ba0*/  ISETP.GT.U32.AND P0, PT, R11, R10, PT ;  /* 0x0000000a0b00720c */ /* 0x000fc40003f04070 */
[----:B------:R-:W-:Y:S01]  /*0bb0*/  ISETP.GT.U32.AND P5, PT, R0, R3, PT ;  /* 0x000000030000720c */ /* 0x000fe20003fa4070 */
[----:B------:R-:W-:Y:S01]  /*0bc0*/  IMAD.MOV R5, RZ, RZ, -R5 ;  /* 0x000000ffff057224 */ /* 0x000fe200078e0a05 */
[----:B------:R-:W-:Y:S01]  /*0bd0*/  ISETP.GE.AND P3, PT, R6, RZ, PT ;  /* 0x000000ff0600720c */ /* 0x000fe20003f66270 */
[----:B------:R-:W-:Y:S01]  /*0be0*/  IMAD R16, R7, 0x80, R16 ;  /* 0x0000008007107824 */ /* 0x000fe200078e0210 */
[----:B------:R-:W-:Y:S01]  /*0bf0*/  IABS R7, R6 ;  /* 0x0000000600077213 */ /* 0x000fe20000000000 */
[----:B------:R-:W-:Y:S01]  /*0c00*/  IMAD R5, R0, R5, R15 ;  /* 0x0000000500057224 */ /* 0x000fe200078e020f */
[C---:B------:R-:W-:Y:S01]  /*0c10*/  LOP3.LUT R19, R9.reuse, 0x18, RZ, 0xfc, !PT ;  /* 0x0000001809137812 */ /* 0x040fe200078efcff */
[----:B------:R-:W-:Y:S01]  /*0c20*/  @!P2 IMAD.IADD R12, R12, 0x1, -R0 ;  /* 0x000000010c0ca824 */ /* 0x000fe200078e0a00 */
[----:B------:R-:W-:Y:S01]  /*0c30*/  LOP3.LUT R23, R9, 0x28, RZ, 0xfc, !PT ;  /* 0x0000002809177812 */ /* 0x000fe200078efcff */
[----:B------:R-:W-:Y:S01]  /*0c40*/  IMAD.HI.U32 R6, R4, R7, RZ ;  /* 0x0000000704067227 */ /* 0x000fe200078e00ff */
[----:B------:R-:W-:-:S02]  /*0c50*/  ISETP.GT.U32.AND P6, PT, R0, R5, PT ;  /* 0x000000050000720c */ /* 0x000fc40003fc4070 */
[----:B------:R-:W-:Y:S01]  /*0c60*/  ISETP.GT.U32.AND P2, PT, R0, R12, PT ;  /* 0x0000000c0000720c */ /* 0x000fe20003f44070 */
[----:B------:R-:W-:Y:S01]  /*0c70*/  @!P0 IMAD.IADD R10, R10, 0x1, -R11 ;  /* 0x000000010a0a8824 */ /* 0x000fe200078e0a0b */
[----:B------:R-:W-:Y:S01]  /*0c80*/  IABS R11, R13 ;  /* 0x0000000d000b7213 */ /* 0x000fe20000000000 */
[----:B------:R-:W-:Y:S01]  /*0c90*/  @!P5 IMAD.IADD R3, R3, 0x1, -R0 ;  /* 0x000000010303d824 */ /* 0x000fe200078e0a00 */
[----:B------:R-:W-:Y:S01]  /*0ca0*/  ISETP.GE.AND P5, PT, R13, RZ, PT ;  /* 0x000000ff0d00720c */ /* 0x000fe20003fa6270 */
[----:B------:R-:W-:Y:S01]  /*0cb0*/  @!P4 IMAD.MOV R10, RZ, RZ, -R10 ;  /* 0x000000ffff0ac224 */ /* 0x000fe200078e0a0a */
[----:B------:R-:W-:Y:S01]  /*0cc0*/  IABS R13, R14 ;  /* 0x0000000e000d7213 */ /* 0x000fe20000000000 */
[----:B------:R-:W-:Y:S01]  /*0cd0*/  IMAD.MOV R8, RZ, RZ, -R6 ;  /* 0x000000ffff087224 */ /* 0x000fe200078e0a06 */
[----:B------:R-:W-:Y:S01]  /*0ce0*/  ISETP.GT.U32.AND P4, PT, R0, R3, PT ;  /* 0x000000030000720c */ /* 0x000fe20003f84070 */
[----:B------:R-:W-:Y:S01]  /*0cf0*/  IMAD.HI.U32 R6, R4, R11, RZ ;  /* 0x0000000b04067227 */ /* 0x000fe200078e00ff */
[----:B------:R-:W-:-:S02]  /*0d00*/  ISETP.NE.AND P0, PT, R20, RZ, PT ;  /* 0x000000ff1400720c */ /* 0x000fc40003f05270 */
[----:B------:R-:W-:Y:S01]  /*0d10*/  IABS R17, R19 ;  /* 0x0000001300117213 */ /* 0x000fe20000000000 */
[--C-:B------:R-:W-:Y:S01]  /*0d20*/  @!P6 IMAD.IADD R5, R5, 0x1, -R0.reuse ;  /* 0x000000010505e824 */ /* 0x100fe200078e0a00 */
[C---:B------:R-:W-:Y:S01]  /*0d30*/  LOP3.LUT R25, R9.reuse, 0x2c, RZ, 0xfc, !PT ;  /* 0x0000002c09197812 */ /* 0x040fe200078efcff */
[----:B------:R-:W-:Y:S01]  /*0d40*/  @!P2 IMAD.IADD R12, R12, 0x1, -R0 ;  /* 0x000000010c0ca824 */ /* 0x000fe200078e0a00 */
[----:B------:R-:W-:Y:S01]  /*0d50*/  ISETP.GE.AND P2, PT, R18, RZ, PT ;  /* 0x000000ff1200720c */ /* 0x000fe20003f46270 */
[----:B------:R-:W-:Y:S01]  /*0d60*/  IMAD.MOV R6, RZ, RZ, -R6 ;  /* 0x000000ffff067224 */ /* 0x000fe200078e0a06 */
[C---:B------:R-:W-:Y:S01]  /*0d70*/  ISETP.GT.U32.AND P6, PT, R0.reuse, R5, PT ;  /* 0x000000050000720c */ /* 0x040fe20003fc4070 */
[C---:B------:R-:W-:Y:S01]  /*0d80*/  IMAD R7, R0.reuse, R8, R7 ;  /* 0x0000000800077224 */ /* 0x040fe200078e0207 */
[----:B------:R-:W-:Y:S01]  /*0d90*/  LOP3.LUT R8, R9, 0x14, RZ, 0xfc, !PT ;  /* 0x0000001409087812 */ /* 0x000fe200078efcff */
[----:B------:R-:W-:Y:S01]  /*0da0*/  @!P4 IMAD.IADD R3, R3, 0x1, -R0 ;  /* 0x000000010303c824 */ /* 0x000fe200078e0a00 */
[----:B------:R-:W-:Y:S01]  /*0db0*/  ISETP.GE.AND P4, PT, R9, RZ, PT ;  /* 0x000000ff0900720c */ /* 0x000fe20003f86270 */
[----:B------:R-:W-:Y:S01]  /*0dc0*/  IMAD R11, R0, R6, R11 ;  /* 0x00000006000b7224 */ /* 0x000fe200078e020b */
[----:B------:R-:W-:Y:S01]  /*0dd0*/  @!P0 LOP3.LUT R10, RZ, R20, RZ, 0x33, !PT ;  /* 0x00000014ff0a8212 */ /* 0x000fe200078e33ff */
[----:B------:R-:W-:Y:S01]  /*0de0*/  IMAD.HI.U32 R6, R4, R13, RZ ;  /* 0x0000000d04067227 */ /* 0x000fe200078e00ff */
[----:B------:R-:W-:-:S02]  /*0df0*/  ISETP.GT.U32.AND P0, PT, R0, R7, PT ;  /* 0x000000070000720c */ /* 0x000fc40003f04070 */
[----:B------:R-:W-:Y:S01]  /*0e00*/  IABS R15, R8 ;  /* 0x00000008000f7213 */ /* 0x000fe20000000000 */
[----:B------:R-:W-:Y:S01]  /*0e10*/  IMAD.MOV R6, RZ, RZ, -R6 ;  /* 0x000000ffff067224 */ /* 0x000fe200078e0a06 */
[----:B------:R-:W-:Y:S01]  /*0e20*/  LOP3.LUT R27, R9, 0x30, RZ, 0xfc, !PT ;  /* 0x00000030091b7812 */ /* 0x000fe200078efcff */
[----:B------:R-:W-:Y:S01]  /*0e30*/  @!P2 IMAD.MOV R12, RZ, RZ, -R12 ;  /* 0x000000ffff0ca224 */ /* 0x000fe200078e0a0c */
[----:B------:R-:W-:Y:S01]  /*0e40*/  ISETP.GE.AND P2, PT, R14, RZ, PT ;  /* 0x000000ff0e00720c */ /* 0x000fe20003f46270 */
[----:B------:R-:W-:Y:S01]  /*0e50*/  @!P6 IMAD.IADD R5, R5, 0x1, -R0 ;  /* 0x000000010505e824 */ /* 0x000fe200078e0a00 */
[C---:B------:R-:W-:Y:S01]  /*0e60*/  ISETP.GT.U32.AND P6, PT, R0.reuse, R11, PT ;  /* 0x0000000b0000720c */ /* 0x040fe20003fc4070 */
[C---:B------:R-:W-:Y:S01]  /*0e70*/  IMAD R13, R0.reuse, R6, R13 ;  /* 0x00000006000d7224 */ /* 0x040fe200078e020d */
[C---:B------:R-:W-:Y:S01]  /*0e80*/  LOP3.LUT R6, R9.reuse, 0x1c, RZ, 0xfc, !PT ;  /* 0x0000001c09067812 */ /* 0x040fe200078efcff */
[----:B------:R-:W-:Y:S01]  /*0e90*/  IMAD.MOV.U32 R14, RZ, RZ, R3 ;  /* 0x000000ffff0e7224 */ /* 0x000fe200078e0003 */
[C---:B------:R-:W-:Y:S01]  /*0ea0*/  LOP3.LUT R31, R9.reuse, 0x3c, RZ, 0xfc, !PT ;  /* 0x0000003c091f7812 */ /* 0x040fe200078efcff */
[----:B------:R-:W-:Y:S01]  /*0eb0*/  IMAD.MOV.U32 R18, RZ, RZ, R5 ;  /* 0x000000ffff127224 */ /* 0x000fe200078e0005 */
[C---:B------:R-:W-:Y:S01]  /*0ec0*/  LOP3.LUT R29, R9.reuse, 0x38, RZ, 0xfc, !PT ;  /* 0x00000038091d7812 */ /* 0x040fe200078efcff */
[----:B------:R-:W-:Y:S01]  /*0ed0*/  @!P4 IMAD.MOV R14, RZ, RZ, -R14 ;  /* 0x000000ffff0ec224 */ /* 0x000fe200078e0a0e */
[----:B------:R-:W-:Y:S01]  /*0ee0*/  ISETP.GT.U32.AND P4, PT, R0, R13, PT ;  /* 0x0000000d0000720c */ /* 0x000fe20003f84070 */
[----:B------:R-:W-:Y:S01]  /*0ef0*/  @!P1 IMAD.MOV R18, RZ, RZ, -R18 ;  /* 0x000000ffff129224 */ /* 0x000fe200078e0a12 */
[----:B------:R-:W-:Y:S01]  /*0f00*/  LOP3.LUT R33, R9, 0x40, RZ, 0xfc, !PT ;  /* 0x0000004009217812 */ /* 0x000fe200078efcff */
[--C-:B------:R-:W-:Y:S01]  /*0f10*/  @!P0 IMAD.IADD R7, R7, 0x1, -R0.reuse ;  /* 0x0000000107078824 */ /* 0x100fe200078e0a00 */
[----:B------:R-:W-:Y:S01]  /*0f20*/  LOP3.LUT R35, R9, 0x64, RZ, 0xfc, !PT ;  /* 0x0000006409237812 */ /* 0x000fe200078efcff */
[----:B------:R-:W-:Y:S01]  /*0f30*/  @!P6 IMAD.IADD R11, R11, 0x1, -R0 ;  /* 0x000000010b0be824 */ /* 0x000fe200078e0a00 */
[----:B------:R-:W-:Y:S01]  /*0f40*/  ISETP.GE.AND P6, PT, R8, RZ, PT ;  /* 0x000000ff0800720c */ /* 0x000fe20003fc6270 */
[----:B------:R-:W-:Y:S01]  /*0f50*/  IMAD.HI.U32 R3, R4, R15, RZ ;  /* 0x0000000f04037227 */ /* 0x000fe200078e00ff */
[----:B------:R-:W-:-:S02]  /*0f60*/  ISETP.GT.U32.AND P0, PT, R0, R7, PT ;  /* 0x000000070000720c */ /* 0x000fc40003f04070 */
[----:B------:R-:W-:Y:S01]  /*0f70*/  ISETP.GT.U32.AND P1, PT, R0, R11, PT ;  /* 0x0000000b0000720c */ /* 0x000fe20003f24070 */
[----:B------:R-:W-:Y:S01]  /*0f80*/  IMAD.MOV R3, RZ, RZ, -R3 ;  /* 0x000000ffff037224 */ /* 0x000fe200078e0a03 */
[----:B------:R-:W-:Y:S01]  /*0f90*/  LOP3.LUT R8, R9, 0x20, RZ, 0xfc, !PT ;  /* 0x0000002009087812 */ /* 0x000fe200078efcff */
[--C-:B------:R-:W-:Y:S01]  /*0fa0*/  @!P4 IMAD.IADD R13, R13, 0x1, -R0.reuse ;  /* 0x000000010d0dc824 */ /* 0x100fe200078e0a00 */
[C---:B------:R-:W-:Y:S01]  /*0fb0*/  LOP3.LUT R37, R9.reuse, 0x68, RZ, 0xfc, !PT ;  /* 0x0000006809257812 */ /* 0x040fe200078efcff */
[----:B------:R-:W-:Y:S01]  /*0fc0*/  IMAD.HI.U32 R5, R4, R17, RZ ;  /* 0x0000001104057227 */ /* 0x000fe200078e00ff */
[C---:B------:R-:W-:Y:S02]  /*0fd0*/  LOP3.LUT R41, R9.reuse, 0x70, RZ, 0xfc, !PT ;  /* 0x0000007009297812 */ /* 0x040fe400078efcff */
[C---:B------:R-:W-:Y:S01]  /*0fe0*/  ISETP.GT.U32.AND P4, PT, R0.reuse, R13, PT ;  /* 0x0000000d0000720c */ /* 0x040fe20003f84070 */
[C---:B------:R-:W-:Y:S01]  /*0ff0*/  IMAD R3, R0.reuse, R3, R15 ;  /* 0x0000000300037224 */ /* 0x040fe200078e020f */
[C---:B------:R-:W-:Y:S01]  /*1000*/  LOP3.LUT R39, R9.reuse, 0x6c, RZ, 0xfc, !PT ;  /* 0x0000006c09277812 */ /* 0x040fe200078efcff */
[----:B------:R-:W-:Y:S01]  /*1010*/  IMAD.MOV R5, RZ, RZ, -R5 ;  /* 0x000000ffff057224 */ /* 0x000fe200078e0a05 */
[----:B------:R-:W-:Y:S01]  /*1020*/  LOP3.LUT R43, R9, 0x74, RZ, 0xfc, !PT ;  /* 0x00000074092b7812 */ /* 0x000fe200078efcff */
[--C-:B------:R-:W-:Y:S01]  /*1030*/  @!P1 IMAD.IADD R11, R11, 0x1, -R0.reuse ;  /* 0x000000010b0b9824 */ /* 0x100fe200078e0a00 */
[C---:B------:R-:W-:Y:S01]  /*1040*/  ISETP.GT.U32.AND P1, PT, R0.reuse, R3, PT ;  /* 0x000000030000720c */ /* 0x040fe20003f24070 */
[C---:B------:R-:W-:Y:S01]  /*1050*/  IMAD R5, R0.reuse, R5, R17 ;  /* 0x0000000500057224 */ /* 0x040fe200078e0211 */
[----:B------:R-:W-:Y:S01]  /*1060*/  IABS R17, R23 ;  /* 0x0000001700117213 */ /* 0x000fe20000000000 */
[--C-:B------:R-:W-:Y:S01]  /*1070*/  @!P0 IMAD.IADD R7, R7, 0x1, -R0.reuse ;  /* 0x0000000107078824 */ /* 0x100fe200078e0a00 */
[----:B------:R-:W-:Y:S01]  /*1080*/  ISETP.GE.AND P0, PT, R19, RZ, PT ;  /* 0x000000ff1300720c */ /* 0x000fe20003f06270 */
[----:B------:R-:W-:Y:S01]  /*1090*/  IMAD.MOV.U32 R22, RZ, RZ, R11 ;  /* 0x000000ffff167224 */ /* 0x000fe200078e000b */
[----:B------:R-:W-:Y:S01]  /*10a0*/  LOP3.LUT R19, R9, 0x24, RZ, 0xfc, !PT ;  /* 0x0000002409137812 */ /* 0x000fe200078efcff */
[----:B------:R-:W-:Y:S01]  /*10b0*/  @!P4 IMAD.IADD R13, R13, 0x1, -R0 ;  /* 0x000000010d0dc824 */ /* 0x000fe200078e0a00 */
[----:B------:R-:W-:Y:S01]  /*10c0*/  ISETP.GT.U32.AND P4, PT, R0, R5, PT ;  /* 0x000000050000720c */ /* 0x000fe20003f84070 */
[----:B------:R-:W-:Y:S01]  /*10d0*/  IMAD.MOV.U32 R20, RZ, RZ, R7 ;  /* 0x000000ffff147224 */ /* 0x000fe200078e0007 */
[----:B------:R-:W-:Y:S01]  /*10e0*/  IABS R7, R6 ;  /* 0x0000000600077213 */ /* 0x000fe20000000000 */
[----:B------:R-:W-:Y:S01]  /*10f0*/  IMAD.MOV.U32 R24, RZ, RZ, R13 ;  /* 0x000000ffff187224 */ /* 0x000fe200078e000d */
[----:B------:R-:W-:Y:S01]  /*1100*/  IABS R11, R8 ;  /* 0x00000008000b7213 */ /* 0x000fe20000000000 */
[----:B------:R-:W-:Y:S01]  /*1110*/  @!P3 IMAD.MOV R20, RZ, RZ, -R20 ;  /* 0x000000ffff14b224 */ /* 0x000fe200078e0a14 */
[----:B------:R-:W-:Y:S01]  /*1120*/  ISETP.GE.AND P3, PT, R6, RZ, PT ;  /* 0x000000ff0600720c */ /* 0x000fe20003f66270 */
[----:B------:R-:W-:Y:S01]  /*1130*/  @!P1 IMAD.IADD R3, R3, 0x1, -R0 ;  /* 0x0000000103039824 */ /* 0x000fe200078e0a00 */
[----:B------:R-:W-:Y:S01]  /*1140*/  IABS R15, R19 ;  /* 0x00000013000f7213 */ /* 0x000fe20000000000 */
[----:B------:R-:W-:Y:S01]  /*1150*/  IMAD.HI.U32 R6, R4, R7, RZ ;  /* 0x0000000704067227 */ /* 0x000fe200078e00ff */
[----:B------:R-:W-:-:S02]  /*1160*/  LEA.HI R16, R105, R16, RZ, 0x1c ;  /* 0x0000001069107211 */ /* 0x000fc400078fe0ff */
[C---:B------:R-:W-:Y:S01]  /*1170*/  ISETP.GT.U32.AND P1, PT, R0.reuse, R3, PT ;  /* 0x000000030000720c */ /* 0x040fe20003f24070 */
[----:B------:R-:W-:Y:S02]  /*1180*/  @!P4 IMAD.IADD R5, R5, 0x1, -R0 ;  /* 0x000000010505c824 */ /* 0x000fe400078e0a00 */
[----:B------:R-:W-:Y:S02]  /*1190*/  IMAD.MOV R6, RZ, RZ, -R6 ;  /* 0x000000ffff067224 */ /* 0x000fe400078e0a06 */
[----:B------:R-:W-:Y:S01]  /*11a0*/  @!P5 IMAD.MOV R22, RZ, RZ, -R22 ;  /* 0x000000ffff16d224 */ /* 0x000fe200078e0a16 */
[C---:B------:R-:W-:Y:S01]  /*11b0*/  ISETP.GT.U32.AND P4, PT, R0.reuse, R5, PT ;  /* 0x000000050000720c */ /* 0x040fe20003f84070 */
[----:B------:R-:W-:Y:S01]  /*11c0*/  IMAD R7, R0, R6, R7 ;  /* 0x0000000600077224 */ /* 0x000fe200078e0207 */
[----:B------:R-:W-:Y:S01]  /*11d0*/  ISETP.GE.AND P5, PT, R8, RZ, PT ;  /* 0x000000ff0800720c */ /* 0x000fe20003fa6270 */
[----:B------:R-:W-:-:S04]  /*11e0*/  IMAD.HI.U32 R6, R4, R11, RZ ;  /* 0x0000000b04067227 */ /* 0x000fc800078e00ff */
[----:B------:R-:W-:-:S04]  /*11f0*/  IMAD.HI.U32 R8, R4, R15, RZ ;  /* 0x0000000f04087227 */ /* 0x000fc800078e00ff */
[----:B------:R-:W-:Y:S01]  /*1200*/  @!P2 IMAD.MOV R24, RZ, RZ, -R24 ;  /* 0x000000ffff18a224 */ /* 0x000fe200078e0a18 */
[----:B------:R-:W-:Y:S01]  /*1210*/  ISETP.GT.U32.AND P2, PT, R0, R7, PT ;  /* 0x000000070000720c */ /* 0x000fe20003f44070 */
[----:B------:R-:W-:Y:S02]  /*1220*/  IMAD.MOV R6, RZ, RZ, -R6 ;  /* 0x000000ffff067224 */ /* 0x000fe400078e0a06 */
[----:B------:R-:W-:-:S04]  /*1230*/  IMAD.HI.U32 R13, R4, R17, RZ ;  /* 0x00000011040d7227 */ /* 0x000fc800078e00ff */
[----:B------:R-:W-:Y:S02]  /*1240*/  IMAD.MOV R8, RZ, RZ, -R8 ;  /* 0x000000ffff087224 */ /* 0x000fe400078e0a08 */
[--C-:B------:R-:W-:Y:S01]  /*1250*/  @!P1 IMAD.IADD R3, R3, 0x1, -R0.reuse ;  /* 0x0000000103039824 */ /* 0x100fe200078e0a00 */
[----:B------:R-:W-:Y:S01]  /*1260*/  ISETP.GE.AND P1, PT, R19, RZ, PT ;  /* 0x000000ff1300720c */ /* 0x000fe20003f26270 */
[C---:B------:R-:W-:Y:S01]  /*1270*/  IMAD R11, R0.reuse, R6, R11 ;  /* 0x00000006000b7224 */ /* 0x040fe200078e020b */
[----:B------:R-:W-:Y:S01]  /*1280*/  IABS R19, R27 ;  /* 0x0000001b00137213 */ /* 0x000fe20000000000 */
[----:B------:R-:W-:Y:S02]  /*1290*/  IMAD.MOV R6, RZ, RZ, -R13 ;  /* 0x000000ffff067224 */ /* 0x000fe400078e0a0d */
[C---:B------:R-:W-:Y:S01]  /*12a0*/  IMAD R13, R0.reuse, R8, R15 ;  /* 0x00000008000d7224 */ /* 0x040fe200078e020f */
[----:B------:R-:W-:Y:S01]  /*12b0*/  IABS R8, R25 ;  /* 0x0000001900087213 */ /* 0x000fe20000000000 */
[----:B------:R-:W-:Y:S01]  /*12c0*/  @!P4 IMAD.IADD R5, R5, 0x1, -R0 ;  /* 0x000000010505c824 */ /* 0x000fe200078e0a00 */
[----:B------:R-:W-:Y:S01]  /*12d0*/  ISETP.GT.U32.AND P4, PT, R0, R11, PT ;  /* 0x0000000b0000720c */ /* 0x000fe20003f84070 */
[----:B------:R-:W-:-:S02]  /*12e0*/  IMAD.MOV.U32 R26, RZ, RZ, R3 ;  /* 0x000000ffff1a7224 */ /* 0x000fc400078e0003 */
[----:B------:R-:W-:Y:S02]  /*12f0*/  @!P2 IMAD.IADD R7, R7, 0x1, -R0 ;  /* 0x000000010707a824 */ /* 0x000fe400078e0a00 */
[----:B------:R-:W-:Y:S01]  /*1300*/  @!P6 IMAD.MOV R26, RZ, RZ, -R26 ;  /* 0x000000ffff1ae224 */ /* 0x000fe200078e0a1a */
[C---:B------:R-:W-:Y:S01]  /*1310*/  ISETP.GT.U32.AND P6, PT, R0.reuse, R13, PT ;  /* 0x0000000d0000720c */ /* 0x040fe20003fc4070 */
[C---:B------:R-:W-:Y:S01]  /*1320*/  IMAD R15, R0.reuse, R6, R17 ;  /* 0x00000006000f7224 */ /* 0x040fe200078e0211 */
[----:B------:R-:W-:Y:S01]  /*1330*/  ISETP.GT.U32.AND P2, PT, R0, R7, PT ;  /* 0x000000070000720c */ /* 0x000fe20003f44070 */
[----:B------:R-:W-:Y:S02]  /*1340*/  IMAD.MOV.U32 R17, RZ, RZ, R8 ;  /* 0x000000ffff117224 */ /* 0x000fe400078e0008 */
[----:B------:R-:W-:Y:S02]  /*1350*/  IMAD.MOV.U32 R28, RZ, RZ, R5 ;  /* 0x000000ffff1c7224 */ /* 0x000fe400078e0005 */
[----:B------:R-:W-:Y:S01]  /*1360*/  @!P4 IMAD.IADD R11, R11, 0x1, -R0 ;  /* 0x000000010b0bc824 */ /* 0x000fe200078e0a00 */
[----:B------:R-:W-:Y:S01]  /*1370*/  ISETP.GE.AND P4, PT, R25, RZ, PT ;  /* 0x000000ff1900720c */ /* 0x000fe20003f86270 */
[----:B------:R-:W-:Y:S01]  /*1380*/  IMAD.HI.U32 R3, R4, R17, RZ ;  /* 0x0000001104037227 */ /* 0x000fe200078e00ff */
[----:B------:R-:W-:-:S03]  /*1390*/  LOP3.LUT R25, R9, 0x34, RZ, 0xfc, !PT ;  /* 0x0000003409197812 */ /* 0x000fc600078efcff */
[--C-:B------:R-:W-:Y:S01]  /*13a0*/  @!P6 IMAD.IADD R13, R13, 0x1, -R0.reuse ;  /* 0x000000010d0de824 */ /* 0x100fe200078e0a00 */
[C---:B------:R-:W-:Y:S01]  /*13b0*/  ISETP.GT.U32.AND P6, PT, R0.reuse, R11, PT ;  /* 0x0000000b0000720c */ /* 0x040fe20003fc4070 */
[----:B------:R-:W-:Y:S02]  /*13c0*/  IMAD.MOV R3, RZ, RZ, -R3 ;  /* 0x000000ffff037224 */ /* 0x000fe400078e0a03 */
[----:B------:R-:W-:Y:S01]  /*13d0*/  @!P2 IMAD.IADD R7, R7, 0x1, -R0 ;  /* 0x000000010707a824 */ /* 0x000fe200078e0a00 */
[C---:B------:R-:W-:Y:S01]  /*13e0*/  ISETP.GT.U32.AND P2, PT, R0.reuse, R15, PT ;  /* 0x0000000f0000720c */ /* 0x040fe20003f44070 */
[----:B------:R-:W-:Y:S01]  /*13f0*/  IMAD R3, R0, R3, R17 ;  /* 0x0000000300037224 */ /* 0x000fe200078e0211 */
[----:B------:R-:W-:Y:S01]  /*1400*/  IABS R17, R29 ;  /* 0x0000001d00117213 */ /* 0x000fe20000000000 */
[----:B------:R-:W-:Y:S01]  /*1410*/  IMAD.MOV.U32 R30, RZ, RZ, R7 ;  /* 0x000000ffff1e7224 */ /* 0x000fe200078e0007 */
[----:B------:R-:W-:Y:S01]  /*1420*/  IABS R7, R25 ;  /* 0x0000001900077213 */ /* 0x000fe20000000000 */
[----:B------:R-:W-:-:S04]  /*1430*/  IMAD.HI.U32 R5, R4, R19, RZ ;  /* 0x0000001304057227 */ /* 0x000fc800078e00ff */
[----:B------:R-:W-:Y:S01]  /*1440*/  @!P6 IMAD.IADD R11, R11, 0x1, -R0 ;  /* 0x000000010b0be824 */ /* 0x000fe200078e0a00 */
[----:B------:R-:W-:Y:S01]  /*1450*/  ISETP.GT.U32.AND P6, PT, R0, R3, PT ;  /* 0x000000030000720c */ /* 0x000fe20003fc4070 */
[----:B------:R-:W-:-:S04]  /*1460*/  IMAD.HI.U32 R6, R4, R7, RZ ;  /* 0x0000000704067227 */ /* 0x000fc800078e00ff */
[----:B------:R-:W-:Y:S02]  /*1470*/  IMAD.MOV R8, RZ, RZ, -R6 ;  /* 0x000000ffff087224 */ /* 0x000fe400078e0a06 */
[----:B------:R-:W-:Y:S01]  /*1480*/  @!P3 IMAD.MOV R30, RZ, RZ, -R30 ;  /* 0x000000ffff1eb224 */ /* 0x000fe200078e0a1e */
[C---:B------:R-:W-:Y:S01]  /*1490*/  ISETP.GT.U32.AND P3, PT, R0.reuse, R13, PT ;  /* 0x0000000d0000720c */ /* 0x040fe20003f64070 */
[C---:B------:R-:W-:Y:S02]  /*14a0*/  IMAD R7, R0.reuse, R8, R7 ;  /* 0x0000000800077224 */ /* 0x040fe400078e0207 */
[----:B------:R-:W-:Y:S02]  /*14b0*/  IMAD.MOV R5, RZ, RZ, -R5 ;  /* 0x000000ffff057224 */ /* 0x000fe400078e0a05 */
[--C-:B------:R-:W-:Y:S01]  /*14c0*/  @!P6 IMAD.IADD R3, R3, 0x1, -R0.reuse ;  /* 0x000000010303e824 */ /* 0x100fe200078e0a00 */
[C---:B------:R-:W-:Y:S01]  /*14d0*/  ISETP.GT.U32.AND P6, PT, R0.reuse, R7, PT ;  /* 0x000000070000720c */ /* 0x040fe20003fc4070 */
[----:B------:R-:W-:Y:S01]  /*14e0*/  IMAD R5, R0, R5, R19 ;  /* 0x0000000500057224 */ /* 0x000fe200078e0213 */
[----:B------:R-:W-:Y:S01]  /*14f0*/  IABS R19, R31 ;  /* 0x0000001f00137213 */ /* 0x000fe20000000000 */
[----:B------:R-:W-:-:S02]  /*1500*/  @!P2 IMAD.IADD R15, R15, 0x1, -R0 ;  /* 0x000000010f0fa824 */ /* 0x000fc400078e0a00 */
[----:B------:R-:W-:Y:S01]  /*1510*/  @!P0 IMAD.MOV R28, RZ, RZ, -R28 ;  /* 0x000000ffff1c8224 */ /* 0x000fe200078e0a1c */
[----:B------:R-:W-:Y:S01]  /*1520*/  ISETP.GE.AND P0, PT, R23, RZ, PT ;  /* 0x000000ff1700720c */ /* 0x000fe20003f06270 */
[--C-:B------:R-:W-:Y:S01]  /*1530*/  @!P3 IMAD.IADD R13, R13, 0x1, -R0.reuse ;  /* 0x000000010d0db824 */ /* 0x100fe200078e0a00 */
[----:B------:R-:W-:Y:S01]  /*1540*/  ISETP.GT.U32.AND P3, PT, R0, R5, PT ;  /* 0x000000050000720c */ /* 0x000fe20003f64070 */
[----:B------:R-:W-:Y:S01]  /*1550*/  IMAD.HI.U32 R8, R4, R19, RZ ;  /* 0x0000001304087227 */ /* 0x000fe200078e00ff */
[C---:B------:R-:W-:Y:S02]  /*1560*/  ISETP.GT.U32.AND P2, PT, R0.reuse, R15, PT ;  /* 0x0000000f0000720c */ /* 0x040fe40003f44070 */
[----:B------:R-:W-:Y:S01]  /*1570*/  IABS R23, R33 ;  /* 0x0000002100177213 */ /* 0x000fe20000000000 */
[----:B------:R-:W-:Y:S01]  /*1580*/  @!P6 IMAD.IADD R7, R7, 0x1, -R0 ;  /* 0x000000010707e824 */ /* 0x000fe200078e0a00 */
[----:B------:R-:W-:Y:S01]  /*1590*/  ISETP.GT.U32.AND P6, PT, R0, R3, PT ;  /* 0x000000030000720c */ /* 0x000fe20003fc4070 */
[----:B------:R-:W-:-:S02]  /*15a0*/  IMAD.MOV R8, RZ, RZ, -R8 ;  /* 0x000000ffff087224 */ /* 0x000fc400078e0a08 */
[----:B------:R-:W-:-:S04]  /*15b0*/  IMAD.HI.U32 R6, R4, R17, RZ ;  /* 0x0000001104067227 */ /* 0x000fc800078e00ff */
[C---:B------:R-:W-:Y:S02]  /*15c0*/  IMAD R19, R0.reuse, R8, R19 ;  /* 0x0000000800137224 */ /* 0x040fe400078e0213 */
[----:B------:R-:W-:Y:S01]  /*15d0*/  @!P3 IMAD.IADD R5, R5, 0x1, -R0 ;  /* 0x000000010505b824 */ /* 0x000fe200078e0a00 */
[----:B------:R-:W-:Y:S01]  /*15e0*/  ISETP.GE.AND P3, PT, R25, RZ, PT ;  /* 0x000000ff1900720c */ /* 0x000fe20003f66270 */
[----:B------:R-:W-:Y:S01]  /*15f0*/  IMAD.MOV R6, RZ, RZ, -R6 ;  /* 0x000000ffff067224 */ /* 0x000fe200078e0a06 */
[----:B------:R-:W-:Y:S01]  /*1600*/  LOP3.LUT R25, R9, 0x44, RZ, 0xfc, !PT ;  /* 0x0000004409197812 */ /* 0x000fe200078efcff */
[--C-:B------:R-:W-:Y:S01]  /*1610*/  @!P6 IMAD.IADD R3, R3, 0x1, -R0.reuse ;  /* 0x000000010303e824 */ /* 0x100fe200078e0a00 */
[C---:B------:R-:W-:Y:S01]  /*1620*/  ISETP.GT.U32.AND P6, PT, R0.reuse, R19, PT ;  /* 0x000000130000720c */ /* 0x040fe20003fc4070 */
[----:B------:R-:W-:Y:S01]  /*1630*/  @!P2 IMAD.IADD R15, R15, 0x1, -R0 ;  /* 0x000000010f0fa824 */ /* 0x000fe200078e0a00 */
[----:B------:R-:W-:Y:S01]  /*1640*/  IABS R8, R25 ;  /* 0x0000001900087213 */ /* 0x000fe20000000000 */
[----:B------:R-:W-:Y:S01]  /*1650*/  IMAD R17, R0, R6, R17 ;  /* 0x0000000600117224 */ /* 0x000fe200078e0211 */
[----:B------:R-:W-:Y:S01]  /*1660*/  ISETP.GE.AND P2, PT, R27, RZ, PT ;  /* 0x000000ff1b00720c */ /* 0x000fe20003f46270 */
[----:B------:R-:W-:Y:S01]  /*1670*/  IMAD.HI.U32 R6, R4, R23, RZ ;  /* 0x0000001704067227 */ /* 0x000fe200078e00ff */
[----:B------:R-:W-:-:S03]  /*1680*/  LOP3.LUT R27, R9, 0x48, RZ, 0xfc, !PT ;  /* 0x00000048091b7812 */ /* 0x000fc600078efcff */
[----:B------:R-:W-:Y:S02]  /*1690*/  IMAD.MOV.U32 R34, RZ, RZ, R13 ;  /* 0x000000ffff227224 */ /* 0x000fe400078e000d */
[----:B------:R-:W-:Y:S01]  /*16a0*/  IMAD.MOV.U32 R36, RZ, RZ, R15 ;  /* 0x000000ffff247224 */ /* 0x000fe200078e000f */
[----:B------:R-:W-:Y:S01]  /*16b0*/  IABS R15, R27 ;  /* 0x0000001b000f7213 */ /* 0x000fe20000000000 */
[----:B------:R-:W-:Y:S02]  /*16c0*/  IMAD.MOV.U32 R32, RZ, RZ, R11 ;  /* 0x000000ffff207224 */ /* 0x000fe400078e000b */
[----:B------:R-:W-:Y:S01]  /*16d0*/  @!P1 IMAD.MOV R34, RZ, RZ, -R34 ;  /* 0x000000ffff229224 */ /* 0x000fe200078e0a22 */
[C---:B------:R-:W-:Y:S01]  /*16e0*/  ISETP.GT.U32.AND P1, PT, R0.reuse, R7, PT ;  /* 0x000000070000720c */ /* 0x040fe20003f24070 */
[----:B------:R-:W-:Y:S02]  /*16f0*/  IMAD.MOV R6, RZ, RZ, -R6 ;  /* 0x000000ffff067224 */ /* 0x000fe400078e0a06 */
[----:B------:R-:W-:Y:S01]  /*1700*/  @!P0 IMAD.MOV R36, RZ, RZ, -R36 ;  /* 0x000000ffff248224 */ /* 0x000fe200078e0a24 */
[----:B------:R-:W-:Y:S01]  /*1710*/  ISETP.GT.U32.AND P0, PT, R0, R17, PT ;  /* 0x000000110000720c */ /* 0x000fe20003f04070 */
[----:B------:R-:W-:-:S02]  /*1720*/  IMAD.MOV.U32 R13, RZ, RZ, R8 ;  /* 0x000000ffff0d7224 */ /* 0x000fc400078e0008 */
[----:B------:R-:W-:Y:S01]  /*1730*/  @!P5 IMAD.MOV R32, RZ, RZ, -R32 ;  /* 0x000000ffff20d224 */ /* 0x000fe200078e0a20 */
[C---:B------:R-:W-:Y:S01]  /*1740*/  ISETP.GT.U32.AND P5, PT, R0.reuse, R5, PT ;  /* 0x000000050000720c */ /* 0x040fe20003fa4070 */
[----:B------:R-:W-:Y:S01]  /*1750*/  IMAD R11, R0, R6, R23 ;  /* 0x00000006000b7224 */ /* 0x000fe200078e0217 */
[----:B------:R-:W-:Y:S01]  /*1760*/  LOP3.LUT R23, R9, 0x4c, RZ, 0xfc, !PT ;  /* 0x0000004c09177812 */ /* 0x000fe200078efcff */
[----:B------:R-:W-:Y:S02]  /*1770*/  @!P6 IMAD.IADD R19, R19, 0x1, -R0 ;  /* 0x000000011313e824 */ /* 0x000fe400078e0a00 */
[----:B------:R-:W-:Y:S02]  /*1780*/  IMAD.MOV.U32 R38, RZ, RZ, R3 ;  /* 0x000000ffff267224 */ /* 0x000fe400078e0003 */
[----:B------:R-:W-:-:S04]  /*1790*/  IMAD.HI.U32 R6, R4, R13, RZ ;  /* 0x0000000d04067227 */ /* 0x000fc800078e00ff */
[----:B------:R-:W-:Y:S01]  /*17a0*/  @!P4 IMAD.MOV R38, RZ, RZ, -R38 ;  /* 0x000000ffff26c224 */ /* 0x000fe200078e0a26 */
[----:B------:R-:W-:Y:S01]  /*17b0*/  ISETP.GT.U32.AND P4, PT, R0, R19, PT ;  /* 0x000000130000720c */ /* 0x000fe20003f84070 */
[----:B------:R-:W-:Y:S02]  /*17c0*/  IMAD.MOV R8, RZ, RZ, -R6 ;  /* 0x000000ffff087224 */ /* 0x000fe400078e0a06 */
[----:B------:R-:W-:-:S04]  /*17d0*/  IMAD.HI.U32 R6, R4, R15, RZ ;  /* 0x0000000f04067227 */ /* 0x000fc800078e00ff */
[--C-:B------:R-:W-:Y:S01]  /*17e0*/  @!P1 IMAD.IADD R7, R7, 0x1, -R0.reuse ;  /* 0x0000000107079824 */ /* 0x100fe200078e0a00 */
[----:B------:R-:W-:Y:S01]  /*17f0*/  ISETP.GE.AND P1, PT, R29, RZ, PT ;  /* 0x000000ff1d00720c */ /* 0x000fe20003f26270 */
[----:B------:R-:W-:Y:S01]  /*1800*/  @!P0 IMAD.IADD R17, R17, 0x1, -R0 ;  /* 0x0000000111118824 */ /* 0x000fe200078e0a00 */
[----:B------:R-:W-:Y:S01]  /*1810*/  ISETP.GE.AND P0, PT, R31, RZ, PT ;  /* 0x000000ff1f00720c */ /* 0x000fe20003f06270 */
[C---:B------:R-:W-:Y:S01]  /*1820*/  IMAD R13, R0.reuse, R8, R13 ;  /* 0x00000008000d7224 */ /* 0x040fe200078e020d */
[----:B------:R-:W-:Y:S01]  /*1830*/  IABS R8, R23 ;  /* 0x0000001700087213 */ /* 0x000fe20000000000 */
[----:B------:R-:W-:Y:S01]  /*1840*/  IMAD.MOV R6, RZ, RZ, -R6 ;  /* 0x000000ffff067224 */ /* 0x000fe200078e0a06 */
[C---:B------:R-:W-:Y:S01]  /*1850*/  ISETP.GT.U32.AND P6, PT, R0.reuse, R17, PT ;  /* 0x000000110000720c */ /* 0x040fe20003fc4070 */
[----:B------:R-:W-:Y:S01]  /*1860*/  @!P5 IMAD.IADD R5, R5, 0x1, -R0 ;  /* 0x000000010505d824 */ /* 0x000fe200078e0a00 */
[C---:B------:R-:W-:Y:S01]  /*1870*/  ISETP.GT.U32.AND P5, PT, R0.reuse, R11, PT ;  /* 0x0000000b0000720c */ /* 0x040fe20003fa4070 */
[----:B------:R-:W-:Y:S01]  /*1880*/  IMAD.MOV.U32 R42, RZ, RZ, R7 ;  /* 0x000000ffff2a7224 */ /* 0x000fe200078e0007 */
[----:B------:R-:W-:Y:S01]  /*1890*/  IABS R29, R41 ;  /* 0x00000029001d7213 */ /* 0x000fe20000000000 */
[C---:B------:R-:W-:Y:S01]  /*18a0*/  IMAD R3, R0.reuse, R6, R15 ;  /* 0x0000000600037224 */ /* 0x040fe200078e020f */
[----:B------:R-:W-:Y:S01]  /*18b0*/  IABS R31, R43 ;  /* 0x0000002b001f7213 */ /* 0x000fe20000000000 */
[----:B------:R-:W-:Y:S01]  /*18c0*/  IMAD.MOV.U32 R7, RZ, RZ, R8 ;  /* 0x000000ffff077224 */ /* 0x000fe200078e0008 */
[----:B------:R-:W-:Y:S01]  /*18d0*/  LOP3.LUT R8, R9, 0x50, RZ, 0xfc, !PT ;  /* 0x0000005009087812 */ /* 0x000fe200078efcff */
[----:B------:R-:W-:Y:S01]  /*18e0*/  @!P3 IMAD.MOV R42, RZ, RZ, -R42 ;  /* 0x000000ffff2ab224 */ /* 0x000fe200078e0a2a */
[C---:B------:R-:W-:Y:S01]  /*18f0*/  ISETP.GT.U32.AND P3, PT, R0.reuse, R13, PT ;  /* 0x0000000d0000720c */ /* 0x040fe20003f64070 */
[----:B------:R-:W-:Y:S01]  /*1900*/  @!P4 IMAD.IADD R19, R19, 0x1, -R0 ;  /* 0x000000011313c824 */ /* 0x000fe200078e0a00 */
[----:B------:R-:W-:Y:S01]  /*1910*/  ISETP.GT.U32.AND P4, PT, R0, R3, PT ;  /* 0x000000030000720c */ /* 0x000fe20003f84070 */
[----:B------:R-:W-:Y:S01]  /*1920*/  IMAD.MOV.U32 R40, RZ, RZ, R5 ;  /* 0x000000ffff287224 */ /* 0x000fe200078e0005 */
[----:B------:R-:W-:Y:S01]  /*1930*/  IABS R15, R8 ;  /* 0x00000008000f7213 */ /* 0x000fe20000000000 */
[----:B------:R-:W-:-:S04]  /*1940*/  IMAD.HI.U32 R5, R4, R7, RZ ;  /* 0x0000000704057227 */ /* 0x000fc800078e00ff */
[----:B------:R-:W-:Y:S02]  /*1950*/  IMAD.MOV R5, RZ, RZ, -R5 ;  /* 0x000000ffff057224 */ /* 0x000fe400078e0a05 */
[--C-:B------:R-:W-:Y:S02]  /*1960*/  @!P5 IMAD.IADD R11, R11, 0x1, -R0.reuse ;  /* 0x000000010b0bd824 */ /* 0x100fe400078e0a00 */
[--C-:B------:R-:W-:Y:S01]  /*1970*/  @!P6 IMAD.IADD R17, R17, 0x1, -R0.reuse ;  /* 0x000000011111e824 */ /* 0x100fe200078e0a00 */
[----:B------:R-:W-:Y:S01]  /*1980*/  ISETP.GE.AND P6, PT, R25, RZ, PT ;  /* 0x000000ff1900720c */ /* 0x000fe20003fc6270 */
[C---:B------:R-:W-:Y:S01]  /*1990*/  IMAD R5, R0.reuse, R5, R7 ;  /* 0x0000000500057224 */ /* 0x040fe200078e0207 */
[----:B------:R-:W-:Y:S01]  /*19a0*/  LOP3.LUT R25, R9, 0x54, RZ, 0xfc, !PT ;  /* 0x0000005409197812 */ /* 0x000fe200078efcff */
[--C-:B------:R-:W-:Y:S01]  /*19b0*/  @!P3 IMAD.IADD R13, R13, 0x1, -R0.reuse ;  /* 0x000000010d0db824 */ /* 0x100fe200078e0a00 */
[C---:B------:R-:W-:Y:S01]  /*19c0*/  ISETP.GT.U32.AND P5, PT, R0.reuse, R11, PT ;  /* 0x0000000b0000720c */ /* 0x040fe20003fa4070 */
[----:B------:R-:W-:Y:S01]  /*19d0*/  IMAD.MOV.U32 R44, RZ, RZ, R17 ;  /* 0x000000ffff2c7224 */ /* 0x000fe200078e0011 */
[----:B------:R-:W-:Y:S01]  /*19e0*/  IABS R7, R25 ;  /* 0x0000001900077213 */ /* 0x000fe20000000000 */
[----:B------:R-:W-:Y:S01]  /*19f0*/  @!P4 IMAD.IADD R3, R3, 0x1, -R0 ;  /* 0x000000010303c824 */ /* 0x000fe200078e0a00 */
[----:B------:R-:W-:Y:S01]  /*1a00*/  ISETP.GT.U32.AND P4, PT, R0, R5, PT ;  /* 0x000000050000720c */ /* 0x000fe20003f84070 */
[----:B------:R-:W-:Y:S01]  /*1a10*/  IMAD.HI.U32 R6, R4, R15, RZ ;  /* 0x0000000f04067227 */ /* 0x000fe200078e00ff */
[----:B------:R-:W-:-:S02]  /*1a20*/  ISETP.GE.AND P3, PT, R23, RZ, PT ;  /* 0x000000ff1700720c */ /* 0x000fc40003f66270 */
[----:B------:R-:W-:Y:S01]  /*1a30*/  IABS R23, R35 ;  /* 0x0000002300177213 */ /* 0x000fe20000000000 */
[----:B------:R-:W-:Y:S01]  /*1a40*/  @!P1 IMAD.MOV R44, RZ, RZ, -R44 ;  /* 0x000000ffff2c9224 */ /* 0x000fe200078e0a2c */
[C---:B------:R-:W-:Y:S01]  /*1a50*/  ISETP.GT.U32.AND P1, PT, R0.reuse, R13, PT ;  /* 0x0000000d0000720c */ /* 0x040fe20003f24070 */
[----:B------:R-:W-:Y:S02]  /*1a60*/  IMAD.MOV R6, RZ, RZ, -R6 ;  /* 0x000000ffff067224 */ /* 0x000fe400078e0a06 */
[----:B------:R-:W-:Y:S02]  /*1a70*/  IMAD.MOV.U32 R17, RZ, RZ, R7 ;  /* 0x000000ffff117224 */ /* 0x000fe400078e0007 */
[----:B------:R-:W-:Y:S01]  /*1a80*/  IMAD.MOV.U32 R46, RZ, RZ, R19 ;  /* 0x000000ffff2e7224 */ /* 0x000fe200078e0013 */
[----:B------:R-:W-:Y:S01]  /*1a90*/  LOP3.LUT R19, R9, 0x58, RZ, 0xfc, !PT ;  /* 0x0000005809137812 */ /* 0x000fe200078efcff */
[----:B------:R-:W-:Y:S02]  /*1aa0*/  IMAD R7, R0, R6, R15 ;  /* 0x0000000600077224 */ /* 0x000fe400078e020f */
[----:B------:R-:W-:Y:S01]  /*1ab0*/  IMAD.HI.U32 R6, R4, R17, RZ ;  /* 0x0000001104067227 */ /* 0x000fe200078e00ff */
[----:B------:R-:W-:-:S03]  /*1ac0*/  IABS R15, R19 ;  /* 0x00000013000f7213 */ /* 0x000fc60000000000 */
[--C-:B------:R-:W-:Y:S01]  /*1ad0*/  @!P5 IMAD.IADD R11, R11, 0x1, -R0.reuse ;  /* 0x000000010b0bd824 */ /* 0x100fe200078e0a00 */
[----:B------:R-:W-:Y:S01]  /*1ae0*/  ISETP.GE.AND P5, PT, R27, RZ, PT ;  /* 0x000000ff1b00720c */ /* 0x000fe20003fa6270 */
[----:B------:R-:W-:Y:S01]  /*1af0*/  @!P4 IMAD.IADD R5, R5, 0x1, -R0 ;  /* 0x000000010505c824 */ /* 0x000fe200078e0a00 */
[----:B------:R-:W-:Y:S01]  /*1b00*/  IABS R27, R39 ;  /* 0x00000027001b7213 */ /* 0x000fe20000000000 */
[----:B------:R-:W-:Y:S02]  /*1b10*/  IMAD.MOV R6, RZ, RZ, -R6 ;  /* 0x000000ffff067224 */ /* 0x000fe400078e0a06 */
[----:B------:R-:W-:Y:S01]  /*1b20*/  IMAD.MOV.U32 R48, RZ, RZ, R11 ;  /* 0x000000ffff307224 */ /* 0x000fe200078e000b */
[C---:B------:R-:W-:Y:S01]  /*1b30*/  ISETP.GT.U32.AND P4, PT, R0.reuse, R5, PT ;  /* 0x000000050000720c */ /* 0x040fe20003f84070 */
[----:B------:R-:W-:Y:S01]  /*1b40*/  @!P1 IMAD.IADD R13, R13, 0x1, -R0 ;  /* 0x000000010d0d9824 */ /* 0x000fe200078e0a00 */
[C---:B------:R-:W-:Y:S01]  /*1b50*/  ISETP.GT.U32.AND P1, PT, R0.reuse, R7, PT ;  /* 0x000000070000720c */ /* 0x040fe20003f24070 */
[----:B------:R-:W-:-:S02]  /*1b60*/  IMAD R11, R0, R6, R17 ;  /* 0x00000006000b7224 */ /* 0x000fc400078e0211 */
[----:B------:R-:W-:-:S04]  /*1b70*/  IMAD.HI.U32 R6, R4, R15, RZ ;  /* 0x0000000f04067227 */ /* 0x000fc800078e00ff */
[----:B------:R-:W-:Y:S01]  /*1b80*/  @!P0 IMAD.MOV R46, RZ, RZ, -R46 ;  /* 0x000000ffff2e8224 */ /* 0x000fe200078e0a2e */
[C---:B------:R-:W-:Y:S01]  /*1b90*/  ISETP.GT.U32.AND P0, PT, R0.reuse, R3, PT ;  /* 0x000000030000720c */ /* 0x040fe20003f04070 */
[----:B------:R-:W-:Y:S02]  /*1ba0*/  IMAD.MOV R6, RZ, RZ, -R6 ;  /* 0x000000ffff067224 */ /* 0x000fe400078e0a06 */
[----:B------:R-:W-:Y:S02]  /*1bb0*/  IMAD.MOV.U32 R50, RZ, RZ, R13 ;  /* 0x000000ffff327224 */ /* 0x000fe400078e000d */
[C---:B------:R-:W-:Y:S02]  /*1bc0*/  IMAD R13, R0.reuse, R6, R15 ;  /* 0x00000006000d7224 */ /* 0x040fe400078e020f */
[--C-:B------:R-:W-:Y:S02]  /*1bd0*/  @!P1 IMAD.IADD R7, R7, 0x1, -R0.reuse ;  /* 0x0000000107079824 */ /* 0x100fe400078e0a00 */
[----:B------:R-:W-:Y:S01]  /*1be0*/  @!P4 IMAD.IADD R5, R5, 0x1, -R0 ;  /* 0x000000010505c824 */ /* 0x000fe200078e0a00 */
[C---:B------:R-:W-:Y:S01]  /*1bf0*/  ISETP.GT.U32.AND P4, PT, R0.reuse, R13, PT ;  /* 0x0000000d0000720c */ /* 0x040fe20003f84070 */
[----:B------:R-:W-:Y:S01]  /*1c00*/  @!P6 IMAD.MOV R50, RZ, RZ, -R50 ;  /* 0x000000ffff32e224 */ /* 0x000fe200078e0a32 */
[C---:B------:R-:W-:Y:S01]  /*1c10*/  ISETP.GT.U32.AND P1, PT, R0.reuse, R7, PT ;  /* 0x000000070000720c */ /* 0x040fe20003f24070 */
[----:B------:R-:W-:Y:S01]  /*1c20*/  @!P0 IMAD.IADD R3, R3, 0x1, -R0 ;  /* 0x0000000103038824 */ /* 0x000fe200078e0a00 */
[----:B------:R-:W-:Y:S01]  /*1c30*/  ISETP.GT.U32.AND P6, PT, R0, R11, PT ;  /* 0x0000000b0000720c */ /* 0x000fe20003fc4070 */
[----:B------:R-:W-:Y:S01]  /*1c40*/  @!P2 IMAD.MOV R40, RZ, RZ, -R40 ;  /* 0x000000ffff28a224 */ /* 0x000fe200078e0a28 */
[----:B------:R-:W-:Y:S01]  /*1c50*/  ISETP.GE.AND P2, PT, R33, RZ, PT ;  /* 0x000000ff2100720c */ /* 0x000fe20003f46270 */
[----:B------:R-:W-:Y:S01]  /*1c60*/  IMAD.MOV.U32 R52, RZ, RZ, R3 ;  /* 0x000000ffff347224 */ /* 0x000fe200078e0003 */
[----:B------:R-:W-:Y:S01]  /*1c70*/  LOP3.LUT R3, R9, 0x5c, RZ, 0xfc, !PT ;  /* 0x0000005c09037812 */ /* 0x000fe200078efcff */
[----:B------:R-:W-:Y:S01]  /*1c80*/  IMAD.MOV.U32 R54, RZ, RZ, R5 ;  /* 0x000000ffff367224 */ /* 0x000fe200078e0005 */
[----:B------:R-:W-:Y:S01]  /*1c90*/  ISETP.GE.AND P0, PT, R25, RZ, PT ;  /* 0x000000ff1900720c */ /* 0x000fe20003f06270 */
[----:B------:R-:W-:Y:S01]  /*1ca0*/  @!P5 IMAD.MOV R52, RZ, RZ, -R52 ;  /* 0x000000ffff34d224 */ /* 0x000fe200078e0a34 */
[----:B------:R-:W-:Y:S01]  /*1cb0*/  IABS R15, R3 ;  /* 0x00000003000f7213 */ /* 0x000fe20000000000 */
[--C-:B------:R-:W-:Y:S01]  /*1cc0*/  @!P4 IMAD.IADD R13, R13, 0x1, -R0.reuse ;  /* 0x000000010d0dc824 */ /* 0x100fe200078e0a00 */
[----:B------:R-:W-:Y:S01]  /*1cd0*/  ISETP.GE.AND P5, PT, R19, RZ, PT ;  /* 0x000000ff1300720c */ /* 0x000fe20003fa6270 */
[----:B------:R-:W-:Y:S01]  /*1ce0*/  @!P1 IMAD.IADD R7, R7, 0x1, -R0 ;  /* 0x0000000107079824 */ /* 0x000fe200078e0a00 */
[----:B------:R-:W-:Y:S01]  /*1cf0*/  ISETP.GE.AND P1, PT, R3, RZ, PT ;  /* 0x000000ff0300720c */ /* 0x000fe20003f26270 */
[----:B------:R-:W-:Y:S01]  /*1d00*/  IMAD.HI.U32 R3, R4, R15, RZ ;  /* 0x0000000f04037227 */ /* 0x000fe200078e00ff */
[----:B------:R-:W-:-:S02]  /*1d10*/  ISETP.GT.U32.AND P4, PT, R0, R13, PT ;  /* 0x0000000d0000720c */ /* 0x000fc40003f84070 */
[----:B------:R-:W-:Y:S01]  /*1d20*/  LOP3.LUT R19, R9, 0x60, RZ, 0xfc, !PT ;  /* 0x0000006009137812 */ /* 0x000fe200078efcff */
[----:B------:R-:W-:Y:S01]  /*1d30*/  IMAD.MOV R3, RZ, RZ, -R3 ;  /* 0x000000ffff037224 */ /* 0x000fe200078e0a03 */
[----:B------:R-:W-:Y:S01]  /*1d40*/  IABS R25, R37 ;  /* 0x0000002500197213 */ /* 0x000fe20000000000 */
[----:B------:R-:W-:Y:S01]  /*1d50*/  @!P6 IMAD.IADD R11, R11, 0x1, -R0 ;  /* 0x000000010b0be824 */ /* 0x000fe200078e0a00 */
[----:B------:R-:W-:Y:S01]  /*1d60*/  IABS R17, R19 ;  /* 0x0000001300117213 */ /* 0x000fe20000000000 */
[----:B------:R-:W-:Y:S02]  /*1d70*/  IMAD R15, R0, R3, R15 ;  /* 0x00000003000f7224 */ /* 0x000fe400078e020f */
[----:B------:R-:W-:Y:S01]  /*1d80*/  @!P2 IMAD.MOV R48, RZ, RZ, -R48 ;  /* 0x000000ffff30a224 */ /* 0x000fe200078e0a30 */
[----:B------:R-:W-:Y:S01]  /*1d90*/  ISETP.GE.AND P2, PT, R8, RZ, PT ;  /* 0x000000ff0800720c */ /* 0x000fe20003f46270 */
[----:B------:R-:W-:Y:S01]  /*1da0*/  IMAD.HI.U32 R6, R4, R17, RZ ;  /* 0x0000001104067227 */ /* 0x000fe200078e00ff */
[----:B------:R-:W-:-:S03]  /*1db0*/  ISETP.GT.U32.AND P6, PT, R0, R11, PT ;  /* 0x0000000b0000720c */ /* 0x000fc60003fc4070 */
[----:B------:R-:W-:Y:S01]  /*1dc0*/  @!P4 IMAD.IADD R13, R13, 0x1, -R0 ;  /* 0x000000010d0dc824 */ /* 0x000fe200078e0a00 */
[----:B------:R-:W-:Y:S01]  /*1dd0*/  ISETP.GT.U32.AND P4, PT, R0, R15, PT ;  /* 0x0000000f0000720c */ /* 0x000fe20003f84070 */
[----:B------:R-:W-:Y:S02]  /*1de0*/  IMAD.MOV R6, RZ, RZ, -R6 ;  /* 0x000000ffff067224 */ /* 0x000fe400078e0a06 */
[----:B------:R-:W-:-:S04]  /*1df0*/  IMAD.HI.U32 R8, R4, R23, RZ ;  /* 0x0000001704087227 */ /* 0x000fc800078e00ff */
[----:B------:R-:W-:Y:S02]  /*1e00*/  IMAD R17, R0, R6, R17 ;  /* 0x0000000600117224 */ /* 0x000fe400078e0211 */
[----:B------:R-:W-:-:S04]  /*1e10*/  IMAD.HI.U32 R3, R4, R25, RZ ;  /* 0x0000001904037227 */ /* 0x000fc800078e00ff */
[----:B------:R-:W-:Y:S01]  /*1e20*/  @!P4 IMAD.IADD R15, R15, 0x1, -R0 ;  /* 0x000000010f0fc824 */ /* 0x000fe200078e0a00 */
[----:B------:R-:W-:Y:S01]  /*1e30*/  ISETP.GT.U32.AND P4, PT, R0, R17, PT ;  /* 0x000000110000720c */ /* 0x000fe20003f84070 */
[----:B------:R-:W-:Y:S02]  /*1e40*/  IMAD.MOV R8, RZ, RZ, -R8 ;  /* 0x000000ffff087224 */ /* 0x000fe400078e0a08 */
[----:B------:R-:W-:Y:S02]  /*1e50*/  IMAD.MOV.U32 R56, RZ, RZ, R7 ;  /* 0x000000ffff387224 */ /* 0x000fe400078e0007 */
[----:B------:R-:W-:Y:S02]  /*1e60*/  IMAD.MOV R3, RZ, RZ, -R3 ;  /* 0x000000ffff037224 */ /* 0x000fe400078e0a03 */
[----:B------:R-:W-:-:S04]  /*1e70*/  IMAD.HI.U32 R6, R4, R29, RZ ;  /* 0x0000001d04067227 */ /* 0x000fc800078e00ff */
[C---:B------:R-:W-:Y:S02]  /*1e80*/  IMAD R23, R0.reuse, R8, R23 ;  /* 0x0000000800177224 */ /* 0x040fe400078e0217 */
[----:B------:R-:W-:Y:S02]  /*1e90*/  @!P4 IMAD.IADD R17, R17, 0x1, -R0 ;  /* 0x000000011111c824 */ /* 0x000fe400078e0a00 */
[----:B------:R-:W-:Y:S01]  /*1ea0*/  @!P3 IMAD.MOV R54, RZ, RZ, -R54 ;  /* 0x000000ffff36b224 */ /* 0x000fe200078e0a36 */
[C---:B------:R-:W-:Y:S01]  /*1eb0*/  ISETP.GT.U32.AND P3, PT, R0.reuse, R15, PT ;  /* 0x0000000f0000720c */ /* 0x040fe20003f64070 */
[----:B------:R-:W-:Y:S01]  /*1ec0*/  @!P2 IMAD.MOV R56, RZ, RZ, -R56 ;  /* 0x000000ffff38a224 */ /* 0x000fe200078e0a38 */
[C---:B------:R-:W-:Y:S01]  /*1ed0*/  ISETP.GT.U32.AND P2, PT, R0.reuse, R17, PT ;  /* 0x000000110000720c */ /* 0x040fe20003f44070 */
[----:B------:R-:W-:Y:S01]  /*1ee0*/  @!P6 IMAD.IADD R11, R11, 0x1, -R0 ;  /* 0x000000010b0be824 */ /* 0x000fe200078e0a00 */
[----:B------:R-:W-:Y:S01]  /*1ef0*/  ISETP.GE.AND P6, PT, R19, RZ, PT ;  /* 0x000000ff1300720c */ /* 0x000fe20003fc6270 */
[C---:B------:R-:W-:Y:S01]  /*1f00*/  IMAD R25, R0.reuse, R3, R25 ;  /* 0x0000000300197224 */ /* 0x040fe200078e0219 */
[----:B------:R-:W-:Y:S01]  /*1f10*/  LOP3.LUT R19, R9, 0x78, RZ, 0xfc, !PT ;  /* 0x0000007809137812 */ /* 0x000fe200078efcff */
[----:B------:R-:W-:Y:S01]  /*1f20*/  IMAD.MOV R8, RZ, RZ, -R6 ;  /* 0x000000ffff087224 */ /* 0x000fe200078e0a06 */
[----:B------:R-:W-:Y:S01]  /*1f30*/  ISETP.GT.U32.AND P4, PT, R0, R23, PT ;  /* 0x000000170000720c */ /* 0x000fe20003f84070 */
[----:B------:R-:W-:Y:S01]  /*1f40*/  IMAD.HI.U32 R3, R4, R27, RZ ;  /* 0x0000001b04037227 */ /* 0x000fe200078e00ff */
[----:B------:R-:W-:-:S02]  /*1f50*/  IABS R33, R19 ;  /* 0x0000001300217213 */ /* 0x000fc40000000000 */
[----:B------:R-:W-:Y:S01]  /*1f60*/  SHF.R.U32.HI R9, RZ, 0x6, R69 ;  /* 0x00000006ff097819 */ /* 0x000fe20000011645 */
[----:B------:R-:W-:-:S04]  /*1f70*/  IMAD.HI.U32 R6, R4, R31, RZ ;  /* 0x0000001f04067227 */ /* 0x000fc800078e00ff */
[----:B------:R-:W-:Y:S02]  /*1f80*/  IMAD.MOV R3, RZ, RZ, -R3 ;  /* 0x000000ffff037224 */ /* 0x000fe400078e0a03 */
[----:B------:R-:W-:Y:S02]  /*1f90*/  IMAD.MOV R6, RZ, RZ, -R6 ;  /* 0x000000ffff067224 */ /* 0x000fe400078e0a06 */
[C---:B------:R-:W-:Y:S01]  /*1fa0*/  IMAD R27, R0.reuse, R3, R27 ;  /* 0x00000003001b7224 */ /* 0x040fe200078e021b */
[----:B------:R-:W-:Y:S01]  /*1fb0*/  SGXT.U32 R3, R9, 0x1 ;  /* 0x000000010903781a */ /* 0x000fe20000000000 */
[----:B------:R-:W-:Y:S02]  /*1fc0*/  IMAD R29, R0, R8, R29 ;  /* 0x00000008001d7224 */ /* 0x000fe400078e021d */
[----:B------:R-:W-:Y:S01]  /*1fd0*/  IMAD.MOV.U32 R58, RZ, RZ, R11 ;  /* 0x000000ffff3a7224 */ /* 0x000fe200078e000b */
[----:B------:R-:W-:Y:S01]  /*1fe0*/  LOP3.LUT R103, R3, 0xa, RZ, 0xfc, !PT ;  /* 0x0000000a03677812 */ /* 0x000fe200078efcff */
[----:B------:R-:W-:-:S02]  /*1ff0*/  IMAD.MOV.U32 R60, RZ, RZ, R13 ;  /* 0x000000ffff3c7224 */ /* 0x000fc400078e000d */
[----:B------:R-:W-:Y:S02]  /*2000*/  IMAD R31, R0, R6, R31 ;  /* 0x00000006001f7224 */ /* 0x000fe400078e021f */
[----:B------:R-:W-:Y:S01]  /*2010*/  IMAD.HI.U32 R4, R4, R33, RZ ;  /* 0x0000002104047227 */ /* 0x000fe200078e00ff */
[----:B------:R-:W1:Y:S03]  /*2020*/  LDC R6, c[0x0][0x3a0] ;  /* 0x0000e800ff067b82 */ /* 0x000e660000000800 */
[----:B------:R-:W-:Y:S01]  /*2030*/  @!P0 IMAD.MOV R58, RZ, RZ, -R58 ;  /* 0x000000ffff3a8224 */ /* 0x000fe200078e0a3a */
[C---:B------:R-:W-:Y:S01]  /*2040*/  ISETP.GT.U32.AND P0, PT, R0.reuse, R25, PT ;  /* 0x000000190000720c */ /* 0x040fe20003f04070 */
[----:B------:R-:W-:Y:S01]  /*2050*/  @!P5 IMAD.MOV R60, RZ, RZ, -R60 ;  /* 0x000000ffff3cd224 */ /* 0x000fe200078e0a3c */
[C---:B------:R-:W-:Y:S01]  /*2060*/  ISETP.GT.U32.AND P5, PT, R0.reuse, R27, PT ;  /* 0x0000001b0000720c */ /* 0x040fe20003fa4070 */
[--C-:B------:R-:W-:Y:S01]  /*2070*/  @!P3 IMAD.IADD R15, R15, 0x1, -R0.reuse ;  /* 0x000000010f0fb824 */ /* 0x100fe200078e0a00 */
[C---:B------:R-:W-:Y:S01]  /*2080*/  ISETP.GT.U32.AND P3, PT, R0.reuse, R29, PT ;  /* 0x0000001d0000720c */ /* 0x040fe20003f64070 */
[----:B------:R-:W-:Y:S01]  /*2090*/  @!P2 IMAD.IADD R17, R17, 0x1, -R0 ;  /* 0x000000011111a824 */ /* 0x000fe200078e0a00 */
[----:B------:R-:W-:Y:S01]  /*20a0*/  ISETP.GT.U32.AND P2, PT, R0, R31, PT ;  /* 0x0000001f0000720c */ /* 0x000fe20003f44070 */
[----:B------:R-:W-:-:S02]  /*20b0*/  IMAD.MOV R4, RZ, RZ, -R4 ;  /* 0x000000ffff047224 */ /* 0x000fc400078e0a04 */
[--C-:B------:R-:W-:Y:S02]  /*20c0*/  @!P4 IMAD.IADD R23, R23, 0x1, -R0.reuse ;  /* 0x000000011717c824 */ /* 0x100fe400078e0a00 */
[C---:B------:R-:W-:Y:S01]  /*20d0*/  IMAD R33, R0.reuse, R4, R33 ;  /* 0x0000000400217224 */ /* 0x040fe200078e0221 */
[----:B------:R-:W-:Y:S01]  /*20e0*/  LOP3.LUT R4, R69, 0x1f, RZ, 0xc0, !PT ;  /* 0x0000001f45047812 */ /* 0x000fe200078ec0ff */
[----:B------:R-:W-:Y:S02]  /*20f0*/  IMAD.MOV.U32 R62, RZ, RZ, R15 ;  /* 0x000000ffff3e7224 */ /* 0x000fe400078e000f */
[--C-:B------:R-:W-:Y:S01]  /*2100*/  @!P0 IMAD.IADD R25, R25, 0x1, -R0.reuse ;  /* 0x0000000119198824 */ /* 0x100fe200078e0a00 */
[C---:B------:R-:W-:Y:S01]  /*2110*/  ISETP.GT.U32.AND P4, PT, R0.reuse, R33, PT ;  /* 0x000000210000720c */ /* 0x040fe20003f84070 */
[--C-:B------:R-:W-:Y:S01]  /*2120*/  @!P5 IMAD.IADD R27, R27, 0x1, -R0.reuse ;  /* 0x000000011b1bd824 */ /* 0x100fe200078e0a00 */
[----:B------:R-:W-:Y:S01]  /*2130*/  ISETP.GE.AND P0, PT, R35, RZ, PT ;  /* 0x000000ff2300720c */ /* 0x000fe20003f06270 */
[--C-:B------:R-:W-:Y:S01]  /*2140*/  @!P3 IMAD.IADD R29, R29, 0x1, -R0.reuse ;  /* 0x000000011d1db824 */ /* 0x100fe200078e0a00 */
[C---:B------:R-:W-:Y:S01]  /*2150*/  ISETP.GT.U32.AND P5, PT, R0.reuse, R25, PT ;  /* 0x000000190000720c */ /* 0x040fe20003fa4070 */
[----:B------:R-:W-:Y:S01]  /*2160*/  IMAD.MOV.U32 R64, RZ, RZ, R17 ;  /* 0x000000ffff407224 */ /* 0x000fe200078e0011 */
[C---:B------:R-:W-:Y:S01]  /*2170*/  ISETP.GT.U32.AND P3, PT, R0.reuse, R27, PT ;  /* 0x0000001b0000720c */ /* 0x040fe20003f64070 */
[----:B------:R-:W-:Y:S01]  /*2180*/  @!P2 IMAD.IADD R31, R31, 0x1, -R0 ;  /* 0x000000011f1fa824 */ /* 0x000fe200078e0a00 */
[C---:B------:R-:W-:Y:S01]  /*2190*/  ISETP.GT.U32.AND P2, PT, R0.reuse, R29, PT ;  /* 0x0000001d0000720c */ /* 0x040fe20003f44070 */
[----:B------:R-:W-:Y:S01]  /*21a0*/  @!P1 IMAD.MOV R62, RZ, RZ, -R62 ;  /* 0x000000ffff3e9224 */ /* 0x000fe200078e0a3e */
[C---:B------:R-:W-:Y:S01]  /*21b0*/  ISETP.GT.U32.AND P1, PT, R0.reuse, R23, PT ;  /* 0x000000170000720c */ /* 0x040fe20003f24070 */
[----:B------:R-:W-:Y:S01]  /*21c0*/  @!P6 IMAD.MOV R64, RZ, RZ, -R64 ;  /* 0x000000ffff40e224 */ /* 0x000fe200078e0a40 */
[----:B------:R-:W-:Y:S01]  /*21d0*/  ISETP.GT.U32.AND P6, PT, R0, R31, PT ;  /* 0x0000001f0000720c */ /* 0x000fe20003fc4070 */
[C---:B----4-:R-:W-:Y:S01]  /*21e0*/  IMAD R5, R3.reuse, R118, RZ ;  /* 0x0000007603057224 */ /* 0x050fe200078e02ff */
[----:B------:R-:W-:Y:S01]  /*21f0*/  LOP3.LUT R35, R3, 0x8, RZ, 0xfc, !PT ;  /* 0x0000000803237812 */ /* 0x000fe200078efcff */
[----:B------:R-:W-:-:S02]  /*2200*/  @!P4 IMAD.IADD R33, R33, 0x1, -R0 ;  /* 0x000000012121c824 */ /* 0x000fc400078e0a00 */
[----:B------:R-:W-:Y:S02]  /*2210*/  IMAD R7, R118, 0x2, R5 ;  /* 0x0000000276077824 */ /* 0x000fe400078e0205 */
[--C-:B------:R-:W-:Y:S01]  /*2220*/  @!P5 IMAD.IADD R25, R25, 0x1, -R0.reuse ;  /* 0x000000011919d824 */ /* 0x100fe200078e0a00 */
[----:B------:R-:W-:Y:S01]  /*2230*/  ISETP.GT.U32.AND P4, PT, R0, R33, PT ;  /* 0x000000210000720c */ /* 0x000fe20003f84070 */
[C---:B------:R-:W-:Y:S01]  /*2240*/  IMAD R9, R118.reuse, 0x2, R7 ;  /* 0x0000000276097824 */ /* 0x040fe200078e0207 */
[----:B------:R-:W-:Y:S01]  /*2250*/  ISETP.GE.AND P5, PT, R39, RZ, PT ;  /* 0x000000ff2700720c */ /* 0x000fe20003fa6270 */
[--C-:B------:R-:W-:Y:S01]  /*2260*/  @!P1 IMAD.IADD R23, R23, 0x1, -R0.reuse ;  /* 0x0000000117179824 */ /* 0x100fe200078e0a00 */
[----:B------:R-:W-:Y:S01]  /*2270*/  ISETP.GE.AND P1, PT, R37, RZ, PT ;  /* 0x000000ff2500720c */ /* 0x000fe20003f26270 */
[C---:B------:R-:W-:Y:S02]  /*2280*/  IMAD R11, R118.reuse, 0x2, R9 ;  /* 0x00000002760b7824 */ /* 0x040fe400078e0209 */
[--C-:B------:R-:W-:Y:S01]  /*2290*/  @!P3 IMAD.IADD R27, R27, 0x1, -R0.reuse ;  /* 0x000000011b1bb824 */ /* 0x100fe200078e0a00 */
[----:B------:R-:W-:Y:S01]  /*22a0*/  ISETP.GE.AND P3, PT, R41, RZ, PT ;  /* 0x000000ff2900720c */ /* 0x000fe20003f66270 */
[--C-:B------:R-:W-:Y:S01]  /*22b0*/  @!P2 IMAD.IADD R29, R29, 0x1, -R0.reuse ;  /* 0x000000011d1da824 */ /* 0x100fe200078e0a00 */
[----:B------:R-:W-:Y:S01]  /*22c0*/  ISETP.GE.AND P2, PT, R43, RZ, PT ;  /* 0x000000ff2b00720c */ /* 0x000fe20003f46270 */
[----:B------:R-:W-:Y:S01]  /*22d0*/  @!P6 IMAD.IADD R31, R31, 0x1, -R0 ;  /* 0x000000011f1fe824 */ /* 0x000fe200078e0a00 */
[----:B------:R-:W-:Y:S01]  /*22e0*/  ISETP.GE.AND P6, PT, R19, RZ, PT ;  /* 0x000000ff1300720c */ /* 0x000fe20003fc6270 */
[----:B------:R-:W-:-:S02]  /*22f0*/  IMAD R13, R118, 0x2, R11 ;  /* 0x00000002760d7824 */ /* 0x000fc400078e020b */
[----:B------:R-:W-:Y:S01]  /*2300*/  @!P4 IMAD.IADD R33, R33, 0x1, -R0 ;  /* 0x000000012121c824 */ /* 0x000fe200078e0a00 */
[----:B------:R-:W-:Y:S01]  /*2310*/  ISETP.NE.AND P4, PT, R21, RZ, PT ;  /* 0x000000ff1500720c */ /* 0x000fe20003f85270 */
[C---:B------:R-:W-:Y:S01]  /*2320*/  IMAD R15, R118.reuse, 0x2, R13 ;  /* 0x00000002760f7824 */ /* 0x040fe200078e020d */
[----:B------:R-:W-:Y:S01]  /*2330*/  LOP3.LUT R21, RZ, R21, RZ, 0x33, !PT ;  /* 0x00000015ff157212 */ /* 0x000fe200078e33ff */
[----:B------:R-:W-:Y:S02]  /*2340*/  @!P0 IMAD.MOV R23, RZ, RZ, -R23 ;  /* 0x000000ffff178224 */ /* 0x000fe400078e0a17 */
[C---:B------:R-:W-:Y:S01]  /*2350*/  IMAD R17, R118.reuse, 0x2, R15 ;  /* 0x0000000276117824 */ /* 0x040fe200078e020f */
[C---:B------:R-:W-:Y:S01]  /*2360*/  SEL R43, R21.reuse, R14, !P4 ;  /* 0x0000000e152b7207 */ /* 0x040fe20006000000 */
[----:B------:R-:W-:Y:S01]  /*2370*/  @!P1 IMAD.MOV R25, RZ, RZ, -R25 ;  /* 0x000000ffff199224 */ /* 0x000fe200078e0a19 */
        /* <DEDUP_REMOVED lines=9> */
[----:B------:R-:W-:Y:S01]  /*2410*/  IMAD R19, R118, 0x2, R17 ;  /* 0x0000000276137824 */ /* 0x000fe200078e0211 */
[C---:B------:R-:W-:Y:S01]  /*2420*/  SEL R49, R21.reuse, R28, !P4 ;  /* 0x0000001c15317207 */ /* 0x040fe20006000000 */
[----:B------:R-:W-:Y:S01]  /*2430*/  IMAD R10, R10, UR4, RZ ;  /* 0x000000040a0a7c24 */ /* 0x000fe2000f8e02ff */
[C---:B------:R-:W-:Y:S01]  /*2440*/  SEL R51, R21.reuse, R30, !P4 ;  /* 0x0000001e15337207 */ /* 0x040fe20006000000 */
[----:B------:R-:W-:Y:S01]  /*2450*/  IMAD R8, R4, R119, RZ ;  /* 0x0000007704087224 */ /* 0x000fe200078e02ff */
[C---:B------:R-:W-:Y:S01]  /*2460*/  SEL R53, R21.reuse, R32, !P4 ;  /* 0x0000002015357207 */ /* 0x040fe20006000000 */
[----:B------:R-:W2:Y:S01]  /*2470*/  LDCU UR4, c[0x0][0x3b0] ;  /* 0x00007600ff0477ac */ /* 0x000ea20008000800 */
[----:B------:R-:W-:-:S02]  /*2480*/  SEL R55, R21, R34, !P4 ;  /* 0x0000002215377207 */ /* 0x000fc40006000000 */
[C---:B------:R-:W-:Y:S02]  /*2490*/  SEL R57, R21.reuse, R36, !P4 ;  /* 0x0000002415397207 */ /* 0x040fe40006000000 */
[C---:B------:R-:W-:Y:S02]  /*24a0*/  SEL R59, R21.reuse, R38, !P4 ;  /* 0x00000026153b7207 */ /* 0x040fe40006000000 */
[C---:B------:R-:W-:Y:S02]  /*24b0*/  SEL R61, R21.reuse, R40, !P4 ;  /* 0x00000028153d7207 */ /* 0x040fe40006000000 */
[C---:B------:R-:W-:Y:S02]  /*24c0*/  SEL R63, R21.reuse, R42, !P4 ;  /* 0x0000002a153f7207 */ /* 0x040fe40006000000 */
[C---:B------:R-:W-:Y:S02]  /*24d0*/  SEL R65, R21.reuse, R44, !P4 ;  /* 0x0000002c15417207 */ /* 0x040fe40006000000 */
[----:B------:R-:W-:-:S02]  /*24e0*/  SEL R67, R21, R46, !P4 ;  /* 0x0000002e15437207 */ /* 0x000fc40006000000 */
[C---:B------:R-:W-:Y:S02]  /*24f0*/  SEL R71, R21.reuse, R48, !P4 ;  /* 0x0000003015477207 */ /* 0x040fe40006000000 */
[----:B------:R-:W-:Y:S01]  /*2500*/  SEL R73, R21, R50, !P4 ;  /* 0x0000003215497207 */ /* 0x000fe20006000000 */
[----:B--2---:R-:W-:Y:S01]  /*2510*/  IMAD R49, R49, UR4, RZ ;  /* 0x0000000431317c24 */ /* 0x004fe2000f8e02ff */
[----:B------:R-:W-:Y:S01]  /*2520*/  SEL R75, R21, R52, !P4 ;  /* 0x00000034154b7207 */ /* 0x000fe20006000000 */
[----:B------:R-:W-:Y:S01]  /*2530*/  IMAD R53, R53, UR4, RZ ;  /* 0x0000000435357c24 */ /* 0x000fe2000f8e02ff */
        /* <DEDUP_REMOVED lines=25> */
[----:B------:R-:W-:Y:S01]  /*26d0*/  IMAD R21, R118, 0x2, R19 ;  /* 0x0000000276157824 */ /* 0x000fe200078e0213 */
[----:B-----5:R-:W-:Y:S01]  /*26e0*/  LEA R196, P0, R10, UR12, 0x2 ;  /* 0x0000000c0ac47c11 */ /* 0x020fe2000f8010ff */
[----:B-1----:R-:W-:Y:S01]  /*26f0*/  VIADD R12, R6, 0x1f ;  /* 0x0000001f060c7836 */ /* 0x002fe20000000000 */
[----:B------:R-:W-:Y:S01]  /*2700*/  LEA R152, P1, R8, UR14, 0x2 ;  /* 0x0000000e08987c11 */ /* 0x000fe2000f8210ff */
[----:B------:R-:W-:Y:S01]  /*2710*/  IMAD R23, R118, 0x2, R21 ;  /* 0x0000000276177824 */ /* 0x000fe200078e0215 */
[----:B------:R-:W-:Y:S01]  /*2720*/  LEA.HI.X.SX32 R20, R10, UR13, 0x2, P0 ;  /* 0x0000000d0a147c11 */ /* 0x000fe200080f16ff */
[----:B------:R-:W-:Y:S01]  /*2730*/  IMAD R77, R77, UR4, RZ ;  /* 0x000000044d4d7c24 */ /* 0x000fe2000f8e02ff */
[----:B------:R-:W-:Y:S01]  /*2740*/  ISETP.GT.AND P0, PT, R12, 0x1f, PT ;  /* 0x0000001f0c00780c */ /* 0x000fe20003f04270 */
[----:B------:R-:W-:Y:S01]  /*2750*/  IMAD R27, R118, 0x2, R23 ;  /* 0x00000002761b7824 */ /* 0x000fe200078e0217 */
[----:B------:R-:W-:Y:S01]  /*2760*/  LEA.HI.X.SX32 R18, R8, UR15, 0x2, P1 ;  /* 0x0000000f08127c11 */ /* 0x000fe200088f16ff */
[----:B------:R-:W-:Y:S01]  /*2770*/  IMAD R83, R83, UR4, RZ ;  /* 0x0000000453537c24 */ /* 0x000fe2000f8e02ff */
[C---:B------:R-:W-:Y:S01]  /*2780*/  LOP3.LUT R29, R3.reuse, 0x4, RZ, 0xfc, !PT ;  /* 0x00000004031d7812 */ /* 0x040fe200078efcff */
[C---:B------:R-:W-:Y:S01]  /*2790*/  IMAD R31, R118.reuse, 0x2, R27 ;  /* 0x00000002761f7824 */ /* 0x040fe200078e021b */
[-C--:B------:R-:W-:Y:S01]  /*27a0*/  ISETP.GE.AND P1, PT, R3, R6.reuse, PT ;  /* 0x000000060300720c */ /* 0x080fe20003f26270 */
[----:B------:R-:W-:Y:S01]  /*27b0*/  IMAD R81, R81, UR4, RZ ;  /* 0x0000000451517c24 */ /* 0x000fe2000f8e02ff */
[----:B------:R-:W-:Y:S01]  /*27c0*/  SEL R40, RZ, 0x4, !P0 ;  /* 0x00000004ff287807 */ /* 0x000fe20004000000 */
[C---:B------:R-:W-:Y:S01]  /*27d0*/  IMAD R37, R118.reuse, 0x2, R31 ;  /* 0x0000000276257824 */ /* 0x040fe200078e021f */
[----:B------:R-:W-:Y:S01]  /*27e0*/  LOP3.LUT R25, R3, 0x2, RZ, 0xfc, !PT ;  /* 0x0000000203197812 */ /* 0x000fe200078efcff */
[----:B------:R-:W-:Y:S01]  /*27f0*/  IMAD R87, R87, UR4, RZ ;  /* 0x0000000457577c24 */ /* 0x000fe2000f8e02ff */
[-C--:B------:R-:W-:Y:S01]  /*2800*/  ISETP.GE.AND P2, PT, R29, R6.reuse, PT ;  /* 0x000000061d00720c */ /* 0x080fe20003f46270 */
[----:B------:R-:W-:Y:S01]  /*2810*/  IMAD R39, R118, 0x2, R37 ;  /* 0x0000000276277824 */ /* 0x000fe200078e0225 */
[----:B------:R-:W-:Y:S01]  /*2820*/  SEL R0, R40, RZ, !P1 ;  /* 0x000000ff28007207 */ /* 0x000fe20004800000 */
[----:B------:R-:W-:Y:S01]  /*2830*/  IMAD R85, R85, UR4, RZ ;  /* 0x0000000455557c24 */ /* 0x000fe2000f8e02ff */
[----:B------:R-:W-:Y:S01]  /*2840*/  ISETP.GE.AND P0, PT, R25, R6, PT ;  /* 0x000000061900720c */ /* 0x000fe20003f06270 */
[----:B------:R-:W-:Y:S01]  /*2850*/  IMAD R41, R118, 0x2, R39 ;  /* 0x0000000276297824 */ /* 0x000fe200078e0227 */
[----:B------:R-:W-:Y:S01]  /*2860*/  SEL R28, R40, RZ, !P2 ;  /* 0x000000ff281c7207 */ /* 0x000fe20005000000 */
[----:B------:R-:W-:Y:S01]  /*2870*/  IMAD R91, R91, UR4, RZ ;  /* 0x000000045b5b7c24 */ /* 0x000fe2000f8e02ff */
[----:B------:R-:W-:Y:S01]  /*2880*/  ISETP.NE.U32.AND P2, PT, R0, RZ, PT ;  /* 0x000000ff0000720c */ /* 0x000fe20003f45070 */
[----:B------:R-:W-:Y:S01]  /*2890*/  IMAD R0, R118, 0x2, R41 ;  /* 0x0000000276007824 */ /* 0x000fe200078e0229 */
[----:B------:R-:W-:Y:S01]  /*28a0*/  SEL R14, R40, RZ, !P0 ;  /* 0x000000ff280e7207 */ /* 0x000fe20004000000 */
[----:B------:R-:W-:Y:S01]  /*28b0*/  IMAD R89, R89, UR4, RZ ;  /* 0x0000000459597c24 */ /* 0x000fe2000f8e02ff */
[-C--:B------:R-:W-:Y:S01]  /*28c0*/  LEA R194, P0, R37, R196.reuse, 0x2 ;  /* 0x000000c425c27211 */ /* 0x080fe200078010ff */
[----:B------:R-:W-:Y:S01]  /*28d0*/  IMAD R95, R95, UR4, RZ ;  /* 0x000000045f5f7c24 */ /* 0x000fe2000f8e02ff */
[-C--:B------:R-:W-:Y:S01]  /*28e0*/  LEA R192, P3, R39, R196.reuse, 0x2 ;  /* 0x000000c427c07211 */ /* 0x080fe200078610ff */
[----:B------:R-:W-:Y:S01]  /*28f0*/  IMAD R93, R93, UR4, RZ ;  /* 0x000000045d5d7c24 */ /* 0x000fe2000f8e02ff */
[----:B------:R-:W-:Y:S01]  /*2900*/  LOP3.LUT R33, R3, 0x6, RZ, 0xfc, !PT ;  /* 0x0000000603217812 */ /* 0x000fe200078efcff */
[----:B------:R-:W-:Y:S01]  /*2910*/  IMAD R99, R99, UR4, RZ ;  /* 0x0000000463637c24 */ /* 0x000fe2000f8e02ff */
[----:B------:R-:W-:Y:S01]  /*2920*/  LEA R128, P1, R41, R196, 0x2 ;  /* 0x000000c429807211 */ /* 0x000fe200078210ff */
[----:B------:R-:W-:Y:S01]  /*2930*/  IMAD R97, R97, UR4, RZ ;  /* 0x0000000461617c24 */ /* 0x000fe2000f8e02ff */
[----:B------:R-:W-:Y:S01]  /*2940*/  LEA.HI.X.SX32 R195, R37, R20, 0x2, P0 ;  /* 0x0000001425c37211 */ /* 0x000fe200000f16ff */
[----:B------:R-:W-:Y:S01]  /*2950*/  IMAD R37, R43, UR4, RZ ;  /* 0x000000042b257c24 */ /* 0x000fe2000f8e02ff */
[----:B------:R-:W-:Y:S01]  /*2960*/  LEA R190, P5, R0, R196, 0x2 ;  /* 0x000000c400be7211 */ /* 0x000fe200078a10ff */
[----:B------:R-:W-:Y:S01]  /*2970*/  IMAD R43, R22, UR4, RZ ;  /* 0x00000004162b7c24 */ /* 0x000fe2000f8e02ff */
[----:B------:R-:W-:Y:S01]  /*2980*/  LEA.HI.X.SX32 R193, R39, R20, 0x2, P3 ;  /* 0x0000001427c17211 */ /* 0x000fe200018f16ff */
[----:B------:R-:W-:Y:S01]  /*2990*/  IMAD R39, R45, UR4, RZ ;  /* 0x000000042d277c24 */ /* 0x000fe2000f8e02ff */
[----:B------:R-:W-:Y:S01]  /*29a0*/  LEA R210, P0, R5, R196, 0x2 ;  /* 0x000000c405d27211 */ /* 0x000fe200078010ff */
[----:B------:R-:W-:Y:S01]  /*29b0*/  IMAD R45, R24, UR4, RZ ;  /* 0x00000004182d7c24 */ /* 0x000fe2000f8e02ff */
[----:B------:R-:W-:Y:S01]  /*29c0*/  ISETP.GE.AND P3, PT, R33, R6, PT ;  /* 0x000000062100720c */ /* 0x000fe20003f66270 */
[----:B------:R-:W-:Y:S01]  /*29d0*/  IMAD R101, R101, UR4, RZ ;  /* 0x0000000465657c24 */ /* 0x000fe2000f8e02ff */
[-C--:B------:R-:W-:Y:S01]  /*29e0*/  LEA.HI.X.SX32 R129, R41, R20.reuse, 0x2, P1 ;  /* 0x0000001429817211 */ /* 0x080fe200008f16ff */
[----:B------:R-:W-:Y:S01]  /*29f0*/  IMAD R41, R47, UR4, RZ ;  /* 0x000000042f297c24 */ /* 0x000fe2000f8e02ff */
[----:B------:R-:W-:Y:S01]  /*2a00*/  LEA.HI.X.SX32 R191, R0, R20, 0x2, P5 ;  /* 0x0000001400bf7211 */ /* 0x000fe200028f16ff */
[----:B------:R-:W-:Y:S01]  /*2a10*/  IMAD R47, R26, UR4, RZ ;  /* 0x000000041a2f7c24 */ /* 0x000fe2000f8e02ff */
[----:B------:R-:W-:Y:S01]  /*2a20*/  LEA R186, P1, R9, R196, 0x2 ;  /* 0x000000c409ba7211 */ /* 0x000fe200078210ff */
[----:B------:R-:W-:Y:S01]  /*2a30*/  USHF.L.U32 UR4, UR8, 0x15, URZ ;  /* 0x0000001508047899 */ /* 0x000fe200080006ff */
[----:B------:R-:W-:-:S02]  /*2a40*/  LEA.HI.X.SX32 R211, R5, R20, 0x2, P0 ;  /* 0x0000001405d37211 */ /* 0x000fc400000f16ff */
[----:B------:R-:W-:Y:S01]  /*2a50*/  SEL R0, R40, RZ, !P3 ;  /* 0x000000ff28007207 */ /* 0x000fe20005800000 */
[----:B------:R-:W-:Y:S01]  /*2a60*/  ULOP3.LUT UR4, UR4, 0x600000, URZ, 0xc0, !UPT ;  /* 0x0060000004047892 */ /* 0x000fe2000f8ec0ff */
[----:B------:R-:W-:Y:S02]  /*2a70*/  ISETP.GE.AND P0, PT, R35, R6, PT ;  /* 0x000000062300720c */ /* 0x000fe40003f06270 */
[----:B------:R-:W-:Y:S02]  /*2a80*/  LEA.HI.X.SX32 R187, R9, R20, 0x2, P1 ;  /* 0x0000001409bb7211 */ /* 0x000fe400008f16ff */
[----:B------:R-:W-:Y:S02]  /*2a90*/  ISETP.NE.U32.AND P1, PT, R0, RZ, PT ;  /* 0x000000ff0000720c */ /* 0x000fe40003f25070 */
[----:B------:R-:W-:Y:S02]  /*2aa0*/  SEL R0, R40, RZ, !P0 ;  /* 0x000000ff28007207 */ /* 0x000fe40004000000 */
[----:B------:R-:W-:-:S02]  /*2ab0*/  LEA R204, P0, R15, R196, 0x2 ;  /* 0x000000c40fcc7211 */ /* 0x000fc400078010ff */
[----:B------:R-:W-:Y:S02]  /*2ac0*/  LEA R208, P3, R11, R196, 0x2 ;  /* 0x000000c40bd07211 */ /* 0x000fe400078610ff */
[----:B------:R-:W-:Y:S02]  /*2ad0*/  LEA.HI.X.SX32 R205, R15, R20, 0x2, P0 ;  /* 0x000000140fcd7211 */ /* 0x000fe400000f16ff */
[-C--:B------:R-:W-:Y:S02]  /*2ae0*/  LEA R184, P0, R17, R196.reuse, 0x2 ;  /* 0x000000c411b87211 */ /* 0x080fe400078010ff */
[----:B------:R-:W-:Y:S02]  /*2af0*/  LEA R154, P5, R7, R196, 0x2 ;  /* 0x000000c4079a7211 */ /* 0x000fe400078a10ff */
[----:B------:R-:W-:Y:S02]  /*2b00*/  LEA.HI.X.SX32 R185, R17, R20, 0x2, P0 ;  /* 0x0000001411b97211 */ /* 0x000fe400000f16ff */
[----:B------:R-:W-:-:S02]  /*2b10*/  LEA R202, P0, R19, R196, 0x2 ;  /* 0x000000c413ca7211 */ /* 0x000fc400078010ff */
[-C--:B------:R-:W-:Y:S02]  /*2b20*/  LEA.HI.X.SX32 R209, R11, R20.reuse, 0x2, P3 ;  /* 0x000000140bd17211 */ /* 0x080fe400018f16ff */
[----:B------:R-:W-:Y:S02]  /*2b30*/  LEA.HI.X.SX32 R203, R19, R20, 0x2, P0 ;  /* 0x0000001413cb7211 */ /* 0x000fe400000f16ff */
[----:B------:R-:W-:Y:S02]  /*2b40*/  LEA R200, P0, R21, R196, 0x2 ;  /* 0x000000c415c87211 */ /* 0x000fe400078010ff */
[----:B------:R-:W-:Y:S02]  /*2b50*/  LEA R188, P3, R37, R152, 0x2 ;  /* 0x0000009825bc7211 */ /* 0x000fe400078610ff */
[----:B------:R-:W-:Y:S02]  /*2b60*/  LEA.HI.X.SX32 R201, R21, R20, 0x2, P0 ;  /* 0x0000001415c97211 */ /* 0x000fe400000f16ff */
[----:B------:R-:W-:-:S02]  /*2b70*/  LEA R198, P0, R23, R196, 0x2 ;  /* 0x000000c417c67211 */ /* 0x000fc400078010ff */
[-C--:B------:R-:W-:Y:S02]  /*2b80*/  LEA.HI.X.SX32 R155, R7, R20.reuse, 0x2, P5 ;  /* 0x00000014079b7211 */ /* 0x080fe400028f16ff */
[----:B------:R-:W-:Y:S02]  /*2b90*/  LEA.HI.X.SX32 R199, R23, R20, 0x2, P0 ;  /* 0x0000001417c77211 */ /* 0x000fe400000f16ff */
[-C--:B------:R-:W-:Y:S02]  /*2ba0*/  LEA R182, P0, R27, R196.reuse, 0x2 ;  /* 0x000000c41bb67211 */ /* 0x080fe400078010ff */
[----:B------:R-:W-:Y:S02]  /*2bb0*/  LEA R206, P5, R13, R196, 0x2 ;  /* 0x000000c40dce7211 */ /* 0x000fe400078a10ff */
[----:B------:R-:W-:Y:S02]  /*2bc0*/  LEA.HI.X.SX32 R183, R27, R20, 0x2, P0 ;  /* 0x000000141bb77211 */ /* 0x000fe400000f16ff */
[----:B------:R-:W-:-:S02]  /*2bd0*/  LEA R196, P0, R31, R196, 0x2 ;  /* 0x000000c41fc47211 */ /* 0x000fc400078010ff */
[----:B------:R-:W-:Y:S02]  /*2be0*/  LEA.HI.X.SX32 R189, R37, R18, 0x2, P3 ;  /* 0x0000001225bd7211 */ /* 0x000fe400018f16ff */
[----:B------:R-:W-:Y:S02]  /*2bf0*/  LEA R124, P3, R41, R152, 0x2 ;  /* 0x00000098297c7211 */ /* 0x000fe400078610ff */
[----:B------:R-:W-:Y:S02]  /*2c00*/  LEA.HI.X.SX32 R197, R31, R20, 0x2, P0 ;  /* 0x000000141fc57211 */ /* 0x000fe400000f16ff */
        /* <DEDUP_REMOVED lines=56> */
[----:B------:R-:W-:-:S02]  /*2f90*/  ISETP.NE.U32.AND P6, PT, R14, RZ, PT ;  /* 0x000000ff0e00720c */ /* 0x000fc40003fc5070 */
[----:B------:R-:W-:Y:S02]  /*2fa0*/  ISETP.NE.U32.AND P5, PT, R0, RZ, PT ;  /* 0x000000ff0000720c */ /* 0x000fe40003fa5070 */
[----:B------:R-:W-:Y:S02]  /*2fb0*/  LEA.HI.X.SX32 R149, R93, R18, 0x2, P0 ;  /* 0x000000125d957211 */ /* 0x000fe400000f16ff */
[C---:B------:R-:W-:Y:S02]  /*2fc0*/  LOP3.LUT R0, R69.reuse, 0x7f, RZ, 0xc0, !PT ;  /* 0x0000007f45007812 */ /* 0x040fe400078ec0ff */
[----:B------:R-:W-:Y:S02]  /*2fd0*/  LOP3.LUT R14, R69, 0x60, RZ, 0xc0, !PT ;  /* 0x00000060450e7812 */ /* 0x000fe400078ec0ff */
[----:B------:R-:W-:Y:S02]  /*2fe0*/  LEA R150, P0, R97, R152, 0x2 ;  /* 0x0000009861967211 */ /* 0x000fe400078010ff */
[----:B------:R-:W-:-:S02]  /*2ff0*/  LEA.HI.X.SX32 R123, R99, R18, 0x2, P3 ;  /* 0x00000012637b7211 */ /* 0x000fc400018f16ff */
[C---:B------:R-:W-:Y:S02]  /*3000*/  LEA R152, P3, R101.reuse, R152, 0x2 ;  /* 0x0000009865987211 */ /* 0x040fe400078610ff */
[----:B------:R-:W-:Y:S01]  /*3010*/  SHF.R.U32.HI R107, RZ, 0x1, R14 ;  /* 0x00000001ff6b7819 */ /* 0x000fe2000001160e */
[----:B------:R-:W-:Y:S01]  /*3020*/  IMAD.SHL.U32 R14, R0, 0x4, RZ ;  /* 0x00000004000e7824 */ /* 0x000fe200078e00ff */
[----:B------:R-:W-:Y:S02]  /*3030*/  LEA.HI.X.SX32 R153, R101, R18, 0x2, P3 ;  /* 0x0000001265997211 */ /* 0x000fe400018f16ff */
[----:B------:R-:W-:Y:S02]  /*3040*/  ISETP.GE.AND P3, PT, R103, R6, PT ;  /* 0x000000066700720c */ /* 0x000fe40003f66270 */
[----:B------:R-:W-:Y:S02]  /*3050*/  LEA.HI.X.SX32 R151, R97, R18, 0x2, P0 ;  /* 0x0000001261977211 */ /* 0x000fe400000f16ff */
[----:B------:R-:W-:-:S02]  /*3060*/  ISETP.NE.U32.AND P4, PT, R28, RZ, PT ;  /* 0x000000ff1c00720c */ /* 0x000fc40003f85070 */
[----:B------:R-:W-:Y:S02]  /*3070*/  ISETP.NE.U32.AND P0, PT, R0, RZ, PT ;  /* 0x000000ff0000720c */ /* 0x000fe40003f05070 */
[----:B------:R-:W-:Y:S02]  /*3080*/  LOP3.LUT R14, R14, R107, RZ, 0x3c, !PT ;  /* 0x0000006b0e0e7212 */ /* 0x000fe400078e3cff */
[----:B------:R-:W-:Y:S01]  /*3090*/  SEL R20, R40, RZ, !P3 ;  /* 0x000000ff28147207 */ /* 0x000fe20005800000 */
[----:B------:R-:W-:Y:S08]  /*30a0*/  BRA.U UP0, `(.L_x_5) ;  /* 0x0000000100187547 */ /* 0x000ff0000b800000 */
[----:B------:R-:W-:Y:S01]  /*30b0*/  ELECT P3, URZ, PT ;  /* 0x0000000000ff782f */ /* 0x000fe20003860000 */
[----:B------:R-:W-:Y:S01]  /*30c0*/  IMAD.MOV.U32 R18, RZ, RZ, 0x1 ;  /* 0x00000001ff127424 */ /* 0x000fe200078e00ff */
[----:B------:R-:W-:Y:S01]  /*30d0*/  UMOV UR6, 0x40 ;  /* 0x0000004000067882 */ /* 0x000fe20000000000 */
[----:B------:R-:W-:Y:S01]  /*30e0*/  UVIRTCOUNT.DEALLOC.SMPOOL 0x80 ;  /* 0x000000800000784c */ /* 0x000fe20000000000 */
[----:B------:R-:W-:-:S09]  /*30f0*/  ULEA UR6, UR5, UR6, 0x18 ;  /* 0x0000000605067291 */ /* 0x000fd2000f8ec0ff */
[----:B------:R1:W-:Y:S03]  /*3100*/  @P3 STS.U8 [UR6], R18 ;  /* 0x00000012ff003988 */ /* 0x0003e60008000006 */
.L_x_5:
[----:B------:R-:W-:Y:S01]  /*3110*/  UIADD3 UR11, UPT, UPT, UR22, UR4, URZ ;  /* 0x00000004160b7290 */ /* 0x000fe2000fffe0ff */
[----:B-1----:R-:W-:Y:S01]  /*3120*/  VIADD R18, R16, UR10 ;  /* 0x0000000a10127c36 */ /* 0x002fe20008000000 */
[----:B------:R-:W-:Y:S01]  /*3130*/  VOTEU.ALL UP1, P0 ;  /* 0x0000000000ff7886 */ /* 0x000fe20000020000 */
[----:B------:R-:W-:Y:S01]  /*3140*/  UIADD3 UR12, UPT, UPT, UR10, 0x24000, URZ ;  /* 0x000240000a0c7890 */ /* 0x000fe2000fffe0ff */
[----:B------:R-:W-:Y:S01]  /*3150*/  LOP3.LUT R105, R3, 0xc, RZ, 0xfc, !PT ;  /* 0x0000000c03697812 */ /* 0x000fe200078efcff */
[----:B------:R-:W-:Y:S01]  /*3160*/  VOTEU.ALL UP2, P0 ;  /* 0x0000000000ff7886 */ /* 0x000fe20000040000 */
[----:B------:R-:W-:Y:S01]  /*3170*/  ISETP.NE.U32.AND P3, PT, R20, RZ, PT ;  /* 0x000000ff1400720c */ /* 0x000fe20003f65070 */
[----:B------:R-:W-:Y:S01]  /*3180*/  VIADD R42, R6, 0xffffffe0 ;  /* 0xffffffe0062a7836 */ /* 0x000fe20000000000 */
[----:B------:R-:W-:-:S04]  /*3190*/  @!UP1 UIADD3 UR14, UPT, UPT, -UR7, 0x100000, URZ ;  /* 0x00100000070e9890 */ /* 0x000fc8000fffe1ff */
[----:B------:R-:W-:Y:S02]  /*31a0*/  @!UP1 USHF.L.U32 UR15, UR14, 0xb, URZ ;  /* 0x0000000b0e0f9899 */ /* 0x000fe400080006ff */
[----:B------:R-:W-:Y:S01]  /*31b0*/  @!UP1 USHF.L.U32 UR14, UR14, 0x1, URZ ;  /* 0x000000010e0e9899 */ /* 0x000fe200080006ff */
[----:B------:R-:W-:Y:S01]  /*31c0*/  STTM.16dp32bit_t0_t15.x64 tmem[UR11], RZ ;  /* 0x000000ff000079ed */ /* 0x000fe20008b0000b */
[----:B------:R-:W-:Y:S01]  /*31d0*/  STTM.16dp32bit_t16_t31.x64 tmem[UR11+0x40], RZ ;  /* 0x000040ff000079ed */ /* 0x000fe20008b2000b */
[----:B------:R-:W1:Y:S01]  /*31e0*/  FENCE.VIEW.ASYNC.T ;  /* 0x00000000000073c6 */ /* 0x000e620000000200 */
[----:B------:R-:W-:-:S04]  /*31f0*/  @!UP1 UIADD3 UR4, UPT, UPT, -UR7, 0x100000, URZ ;  /* 0x0010000007049890 */ /* 0x000fc8000fffe1ff */
[----:B------:R-:W-:Y:S02]  /*3200*/  @!UP1 USHF.L.U32 UR5, UR4, 0xb, URZ ;  /* 0x0000000b04059899 */ /* 0x000fe400080006ff */
[----:B------:R-:W-:Y:S01]  /*3210*/  @!UP1 USHF.L.U32 UR4, UR4, 0x1, URZ ;  /* 0x0000000104049899 */ /* 0x000fe200080006ff */
[----:B-1----:R-:W-:Y:S01]  /*3220*/  BAR.SYNC.DEFER_BLOCKING 0x0 ;  /* 0x0000000000007b1d */ /* 0x002fe20000010000 */
[C---:B------:R-:W-:Y:S01]  /*3230*/  LOP3.LUT R107, R3.reuse, 0xe, RZ, 0xfc, !PT ;  /* 0x0000000e036b7812 */ /* 0x040fe200078efcff */
[----:B------:R-:W-:Y:S01]  /*3240*/  VIADD R54, R6, 0xffffffc0 ;  /* 0xffffffc006367836 */ /* 0x000fe20000000000 */
[----:B------:R-:W-:Y:S01]  /*3250*/  LOP3.LUT R20, R16, 0x10, RZ, 0x3c, !PT ;  /* 0x0000001010147812 */ /* 0x000fe200078e3cff */
[----:B------:R-:W-:Y:S01]  /*3260*/  VIADD R58, R6, 0xffffffa0 ;  /* 0xffffffa0063a7836 */ /* 0x000fe20000000000 */
[C---:B------:R-:W-:Y:S01]  /*3270*/  LOP3.LUT R109, R3.reuse, 0x10, RZ, 0xfc, !PT ;  /* 0x00000010036d7812 */ /* 0x040fe200078efcff */
[----:B------:R-:W-:Y:S01]  /*3280*/  VOTEU.ALL UP1, P0 ;  /* 0x0000000000ff7886 */ /* 0x000fe20000020000 */
[C---:B------:R-:W-:Y:S01]  /*3290*/  LOP3.LUT R111, R3.reuse, 0x12, RZ, 0xfc, !PT ;  /* 0x00000012036f7812 */ /* 0x040fe200078efcff */
[----:B------:R-:W-:Y:S01]  /*32a0*/  VIADD R22, R20, UR10 ;  /* 0x0000000a14167c36 */ /* 0x000fe20008000000 */
[----:B------:R-:W-:Y:S01]  /*32b0*/  LOP3.LUT R113, R3, 0x14, RZ, 0xfc, !PT ;  /* 0x0000001403717812 */ /* 0x000fe200078efcff */
[----:B------:R-:W-:Y:S01]  /*32c0*/  IMAD.SHL.U32 R119, R119, 0x20, RZ ;  /* 0x0000002077777824 */ /* 0x000fe200078e00ff */
[----:B------:R-:W-:-:S02]  /*32d0*/  LOP3.LUT R115, R3, 0x16, RZ, 0xfc, !PT ;  /* 0x0000001603737812 */ /* 0x000fc400078efcff */
[----:B------:R-:W-:Y:S01]  /*32e0*/  LOP3.LUT R117, R3, 0x18, RZ, 0xfc, !PT ;  /* 0x0000001803757812 */ /* 0x000fe200078efcff */
[----:B------:R-:W-:Y:S01]  /*32f0*/  IMAD.SHL.U32 R247, R119, 0x4, RZ ;  /* 0x0000000477f77824 */ /* 0x000fe200078e00ff */
[C---:B------:R-:W-:Y:S02]  /*3300*/  LOP3.LUT R217, R3.reuse, 0x1a, RZ, 0xfc, !PT ;  /* 0x0000001a03d97812 */ /* 0x040fe400078efcff */
[C---:B------:R-:W-:Y:S02]  /*3310*/  LOP3.LUT R219, R3.reuse, 0x1c, RZ, 0xfc, !PT ;  /* 0x0000001c03db7812 */ /* 0x040fe400078efcff */
[----:B------:R-:W-:Y:S01]  /*3320*/  LOP3.LUT R221, R3, 0x1e, RZ, 0xfc, !PT ;  /* 0x0000001e03dd7812 */ /* 0x000fe200078efcff */
[----:B------:R-:W1:Y:S02]  /*3330*/  FENCE.VIEW.ASYNC.S ;  /* 0x00000000000073c6 */ /* 0x000e640000000000 */
[----:B-1----:R1:W2:Y:S02]  /*3340*/  @!UP1 SYNCS.EXCH.64 URZ, [UR12], UR14 ;  /* 0x0000000e0cff95b2 */ /* 0x0022a40008000100 */
[----:B--2---:R-:W-:Y:S06]  /*3350*/  BAR.SYNC.DEFER_BLOCKING 0x0 ;  /* 0x0000000000007b1d */ /* 0x004fec0000010000 */
[----:B------:R1:W2:Y:S02]  /*3360*/  @!UP2 SYNCS.EXCH.64 URZ, [UR10+0x24008], UR4 ;  /* 0x024008040affa5b2 */ /* 0x0002a40008000100 */
[----:B------:R-:W-:Y:S01]  /*3370*/  @!PT LDS RZ, [RZ] ;  /* 0x00000000fffff984 */ /* 0x000fe20000000800 */
[----:B------:R-:W-:Y:S01]  /*3380*/  @!PT LDS RZ, [RZ] ;  /* 0x00000000fffff984 */ /* 0x000fe20000000800 */
[----:B------:R-:W-:Y:S01]  /*3390*/  @!PT LDS RZ, [RZ] ;  /* 0x00000000fffff984 */ /* 0x000fe20000000800 */
[----:B--2---:R2:W-:Y:S01]  /*33a0*/  LDGSTS.E [R18+0x18000], desc[UR20][R210.64], P2 ;  /* 0x18000000d2127fae */ /* 0x0045e200091a1014 */
[----:B------:R-:W-:-:S03]  /*33b0*/  ISETP.GE.AND P2, PT, R105, R6, PT ;  /* 0x000000066900720c */ /* 0x000fc60003f46270 */
[----:B------:R3:W-:Y:S01]  /*33c0*/  LDGSTS.E [R18+0x18008], desc[UR20][R154.64], P6 ;  /* 0x180080009a127fae */ /* 0x0007e2000b1a1014 */
[-C--:B------:R-:W-:Y:S02]  /*33d0*/  ISETP.GE.AND P6, PT, R107, R6.reuse, PT ;  /* 0x000000066b00720c */ /* 0x080fe40003fc6270 */
[C---:B------:R-:W-:Y:S01]  /*33e0*/  SEL R24, R40.reuse, RZ, !P2 ;  /* 0x000000ff28187207 */ /* 0x040fe20005000000 */
[----:B------:R4:W-:Y:S01]  /*33f0*/  LDGSTS.E [R22+0x18000], desc[UR20][R186.64], P4 ;  /* 0x18000000ba167fae */ /* 0x0009e2000a1a1014 */
[-C--:B------:R-:W-:Y:S02]  /*3400*/  ISETP.GE.AND P2, PT, R109, R6.reuse, PT ;  /* 0x000000066d00720c */ /* 0x080fe40003f46270 */
[C---:B------:R-:W-:Y:S01]  /*3410*/  SEL R26, R40.reuse, RZ, !P6 ;  /* 0x000000ff281a7207 */ /* 0x040fe20007000000 */
[----:B------:R5:W-:Y:S01]  /*3420*/  LDGSTS.E [R22+0x18008], desc[UR20][R208.64], P1 ;  /* 0x18008000d0167fae */ /* 0x000be200089a1014 */
[----:B------:R-:W-:Y:S02]  /*3430*/  ISETP.GE.AND P6, PT, R111, R6, PT ;  /* 0x000000066f00720c */ /* 0x000fe40003fc6270 */
[----:B------:R-:W-:-:S02]  /*3440*/  SEL R28, R40, RZ, !P2 ;  /* 0x000000ff281c7207 */ /* 0x000fc40005000000 */
[----:B------:R-:W-:Y:S02]  /*3450*/  ISETP.NE.U32.AND P4, PT, R24, RZ, PT ;  /* 0x000000ff1800720c */ /* 0x000fe40003f85070 */
[----:B------:R-:W-:Y:S02]  /*3460*/  ISETP.NE.U32.AND P2, PT, R26, RZ, PT ;  /* 0x000000ff1a00720c */ /* 0x000fe40003f45070 */
[----:B------:R-:W-:Y:S02]  /*3470*/  LOP3.LUT R24, R16, 0x20, RZ, 0x3c, !PT ;  /* 0x0000002010187812 */ /* 0x000fe400078e3cff */
[----:B------:R-:W-:Y:S02]  /*3480*/  SEL R26, R40, RZ, !P6 ;  /* 0x000000ff281a7207 */ /* 0x000fe40007000000 */
[----:B------:R-:W-:Y:S02]  /*3490*/  ISETP.NE.U32.AND P6, PT, R28, RZ, PT ;  /* 0x000000ff1c00720c */ /* 0x000fe40003fc5070 */
[----:B------:R-:W-:Y:S01]  /*34a0*/  ISETP.NE.U32.AND P1, PT, R26, RZ, PT ;  /* 0x000000ff1a00720c */ /* 0x000fe20003f25070 */
[----:B------:R-:W-:Y:S01]  /*34b0*/  VIADD R26, R24, UR10 ;  /* 0x0000000a181a7c36 */ /* 0x000fe20008000000 */
[----:B------:R-:W-:-:S04]  /*34c0*/  LOP3.LUT R28, R16, 0x30, RZ, 0x3c, !PT ;  /* 0x00000030101c7812 */ /* 0x000fc800078e3cff */
[----:B------:R1:W-:Y:S01]  /*34d0*/  LDGSTS.E [R26+0x18000], desc[UR20][R206.64], P5 ;  /* 0x18000000ce1a7fae */ /* 0x0003e2000a9a1014 */
[-C--:B------:R-:W-:Y:S01]  /*34e0*/  ISETP.GE.AND P5, PT, R113, R6.reuse, PT ;  /* 0x000000067100720c */ /* 0x080fe20003fa6270 */
[----:B------:R-:W-:Y:S02]  /*34f0*/  VIADD R30, R28, UR10 ;  /* 0x0000000a1c1e7c36 */ /* 0x000fe40008000000 */
[----:B------:R1:W-:Y:S01]  /*3500*/  LDGSTS.E [R26+0x18008], desc[UR20][R204.64], P3 ;  /* 0x18008000cc1a7fae */ /* 0x0003e200099a1014 */
[-C--:B------:R-:W-:Y:S02]  /*3510*/  ISETP.GE.AND P3, PT, R115, R6.reuse, PT ;  /* 0x000000067300720c */ /* 0x080fe40003f66270 */
[C---:B------:R-:W-:Y:S01]  /*3520*/  SEL R32, R40.reuse, RZ, !P5 ;  /* 0x000000ff28207207 */ /* 0x040fe20006800000 */
[----:B------:R1:W-:Y:S01]  /*3530*/  LDGSTS.E [R30+0x18000], desc[UR20][R184.64], P4 ;  /* 0x18000000b81e7fae */ /* 0x0003e2000a1a1014 */
[----:B------:R-:W-:Y:S02]  /*3540*/  ISETP.GE.AND P5, PT, R117, R6, PT ;  /* 0x000000067500720c */ /* 0x000fe40003fa6270 */
[----:B------:R-:W-:Y:S01]  /*3550*/  SEL R34, R40, RZ, !P3 ;  /* 0x000000ff28227207 */ /* 0x000fe20005800000 */
[----:B------:R1:W-:Y:S01]  /*3560*/  LDGSTS.E [R30+0x18008], desc[UR20][R202.64], P2 ;  /* 0x18008000ca1e7fae */ /* 0x0003e200091a1014 */
[----:B------:R-:W-:-:S02]  /*3570*/  ISETP.NE.U32.AND P3, PT, R32, RZ, PT ;  /* 0x000000ff2000720c */ /* 0x000fc40003f65070 */
[----:B------:R-:W-:Y:S02]  /*3580*/  SEL R32, R40, RZ, !P5 ;  /* 0x000000ff28207207 */ /* 0x000fe40006800000 */
[-C--:B------:R-:W-:Y:S02]  /*3590*/  ISETP.GE.AND P2, PT, R217, R6.reuse, PT ;  /* 0x00000006d900720c */ /* 0x080fe40003f46270 */
[----:B------:R-:W-:Y:S02]  /*35a0*/  ISETP.NE.U32.AND P5, PT, R32, RZ, PT ;  /* 0x000000ff2000720c */ /* 0x000fe40003fa5070 */
[----:B------:R-:W-:Y:S02]  /*35b0*/  LOP3.LUT R32, R16, 0x40, RZ, 0x3c, !PT ;  /* 0x0000004010207812 */ /* 0x000fe400078e3cff */
[----:B------:R-:W-:Y:S02]  /*35c0*/  SEL R36, R40, RZ, !P2 ;  /* 0x000000ff28247207 */ /* 0x000fe40005000000 */
[----:B------:R-:W-:Y:S01]  /*35d0*/  ISETP.GE.AND P2, PT, R221, R6, PT ;  /* 0x00000006dd00720c */ /* 0x000fe20003f46270 */
[----:B------:R-:W-:Y:S01]  /*35e0*/  VIADD R223, R32, UR10 ;  /* 0x0000000a20df7c36 */ /* 0x000fe20008000000 */
[----:B------:R-:W-:-:S02]  /*35f0*/  ISETP.NE.U32.AND P4, PT, R34, RZ, PT ;  /* 0x000000ff2200720c */ /* 0x000fc40003f85070 */
[----:B------:R-:W-:Y:S02]  /*3600*/  LOP3.LUT R34, R16, 0x50, RZ, 0x3c, !PT ;  /* 0x0000005010227812 */ /* 0x000fe400078e3cff */
[----:B------:R1:W-:Y:S01]  /*3610*/  LDGSTS.E [R223+0x18000], desc[UR20][R200.64], P6 ;  /* 0x18000000c8df7fae */ /* 0x0003e2000b1a1014 */
[----:B------:R-:W-:Y:S02]  /*3620*/  ISETP.GE.AND P6, PT, R219, R6, PT ;  /* 0x00000006db00720c */ /* 0x000fe40003fc6270 */
[----:B------:R-:W-:Y:S01]  /*3630*/  VIADD R225, R34, UR10 ;  /* 0x0000000a22e17c36 */ /* 0x000fe20008000000 */
[----:B------:R1:W-:Y:S01]  /*3640*/  LDGSTS.E [R223+0x18008], desc[UR20][R198.64], P1 ;  /* 0x18008000c6df7fae */ /* 0x0003e200089a1014 */
[----:B------:R-:W-:Y:S02]  /*3650*/  SEL R38, R40, RZ, !P6 ;  /* 0x000000ff28267207 */ /* 0x000fe40007000000 */
[----:B------:R-:W-:Y:S01]  /*3660*/  ISETP.NE.U32.AND P6, PT, R36, RZ, PT ;  /* 0x000000ff2400720c */ /* 0x000fe20003fc5070 */
[----:B------:R1:W-:Y:S01]  /*3670*/  LDGSTS.E [R225+0x18000], desc[UR20][R182.64], P3 ;  /* 0x18000000b6e17fae */ /* 0x0003e200099a1014 */
[----:B------:R-:W-:-:S02]  /*3680*/  SEL R36, R40, RZ, !P2 ;  /* 0x000000ff28247207 */ /* 0x000fc40005000000 */
[----:B------:R-:W-:Y:S01]  /*3690*/  ISETP.NE.U32.AND P2, PT, R38, RZ, PT ;  /* 0x000000ff2600720c */ /* 0x000fe20003f45070 */
[----:B------:R1:W-:Y:S01]  /*36a0*/  LDGSTS.E [R225+0x18008], desc[UR20][R196.64], P4 ;  /* 0x18008000c4e17fae */ /* 0x0003e2000a1a1014 */
[----:B------:R-:W-:Y:S02]  /*36b0*/  ISETP.NE.U32.AND P1, PT, R36, RZ, PT ;  /* 0x000000ff2400720c */ /* 0x000fe40003f25070 */
[C---:B------:R-:W-:Y:S02]  /*36c0*/  LOP3.LUT R36, R16.reuse, 0x60, RZ, 0x3c, !PT ;  /* 0x0000006010247812 */ /* 0x040fe400078e3cff */
[----:B------:R-:W-:Y:S02]  /*36d0*/  LOP3.LUT R38, R16, 0x70, RZ, 0x3c, !PT ;  /* 0x0000007010267812 */ /* 0x000fe400078e3cff */
[----:B------:R-:W-:Y:S01]  /*36e0*/  ISETP.GE.AND P3, PT, R4, R6, PT ;  /* 0x000000060400720c */ /* 0x000fe20003f66270 */
[----:B------:R-:W-:Y:S01]  /*36f0*/  VIADD R227, R36, UR10 ;  /* 0x0000000a24e37c36 */ /* 0x000fe20008000000 */
[----:B------:R-:W-:Y:S01]  /*3700*/  ISETP.GE.AND P4, PT, R3, R42, PT ;  /* 0x0000002a0300720c */ /* 0x000fe20003f86270 */
[----:B------:R-:W-:Y:S01]  /*3710*/  VIADD R229, R38, UR10 ;  /* 0x0000000a26e57c36 */ /* 0x000fe20008000000 */
[----:B------:R-:W-:-:S02]  /*3720*/  SEL R40, R40, RZ, !P3 ;  /* 0x000000ff28287207 */ /* 0x000fc40005800000 */
[----:B------:R1:W-:Y:S01]  /*3730*/  LDGSTS.E [R227+0x18000], desc[UR20][R194.64], P5 ;  /* 0x18000000c2e37fae */ /* 0x0003e2000a9a1014 */
[----:B------:R-:W-:Y:S02]  /*3740*/  SEL R44, RZ, 0x4, P4 ;  /* 0x00000004ff2c7807 */ /* 0x000fe40002000000 */
[-C--:B------:R-:W-:Y:S01]  /*3750*/  ISETP.GE.AND P3, PT, R35, R42.reuse, PT ;  /* 0x0000002a2300720c */ /* 0x080fe20003f66270 */
[----:B------:R1:W-:Y:S01]  /*3760*/  LDGSTS.E [R227+0x18008], desc[UR20][R192.64], P6 ;  /* 0x18008000c0e37fae */ /* 0x0003e2000b1a1014 */
[-C--:B------:R-:W-:Y:S02]  /*3770*/  ISETP.GE.AND P6, PT, R25, R42.reuse, PT ;  /* 0x0000002a1900720c */ /* 0x080fe40003fc6270 */
[-C--:B------:R-:W-:Y:S01]  /*3780*/  ISETP.GE.AND P4, PT, R103, R42.reuse, PT ;  /* 0x0000002a6700720c */ /* 0x080fe20003f86270 */
[----:B------:R1:W-:Y:S01]  /*3790*/  LDGSTS.E [R229+0x18000], desc[UR20][R128.64], P2 ;  /* 0x1800000080e57fae */ /* 0x0003e200091a1014 */
[-C--:B------:R-:W-:Y:S02]  /*37a0*/  ISETP.GE.AND P2, PT, R29, R42.reuse, PT ;  /* 0x0000002a1d00720c */ /* 0x080fe40003f46270 */
[----:B------:R-:W-:Y:S01]  /*37b0*/  SEL R46, RZ, 0x4, P6 ;  /* 0x00000004ff2e7807 */ /* 0x000fe20003000000 */
[----:B------:R1:W-:Y:S01]  /*37c0*/  LDGSTS.E [R229+0x18008], desc[UR20][R190.64], P1 ;  /* 0x18008000bee57fae */ /* 0x0003e200089a1014 */
[----:B------:R-:W-:-:S02]  /*37d0*/  ISETP.GE.AND P1, PT, R33, R42, PT ;  /* 0x0000002a2100720c */ /* 0x000fc40003f26270 */
[----:B------:R-:W-:Y:S01]  /*37e0*/  SEL R50, RZ, 0x4, P2 ;  /* 0x00000004ff327807 */ /* 0x000fe20001000000 */
[----:B------:R-:W0:Y:S01]  /*37f0*/  LDGDEPBAR ;  /* 0x00000000000079af */ /* 0x000e220000000000 */
[-C--:B------:R-:W-:Y:S02]  /*3800*/  ISETP.GE.AND P6, PT, R105, R42.reuse, PT ;  /* 0x0000002a6900720c */ /* 0x080fe40003fc6270 */
[----:B------:R-:W-:Y:S02]  /*3810*/  ISETP.GE.AND P2, PT, R107, R42, PT ;  /* 0x0000002a6b00720c */ /* 0x000fe40003f46270 */
[----:B------:R-:W-:Y:S02]  /*3820*/  SEL R231, RZ, 0x4, P1 ;  /* 0x00000004ffe77807 */ /* 0x000fe40000800000 */
[----:B------:R-:W-:Y:S02]  /*3830*/  SEL R232, RZ, 0x4, P3 ;  /* 0x00000004ffe87807 */ /* 0x000fe40001800000 */
[----:B------:R-:W-:-:S02]  /*3840*/  SEL R230, RZ, 0x4, P4 ;  /* 0x00000004ffe67807 */ /* 0x000fc40002000000 */
[-C--:B------:R-:W-:Y:S02]  /*3850*/  ISETP.GE.AND P1, PT, R109, R42.reuse, PT ;  /* 0x0000002a6d00720c */ /* 0x080fe40003f26270 */
[-C--:B------:R-:W-:Y:S02]  /*3860*/  ISETP.GE.AND P3, PT, R111, R42.reuse, PT ;  /* 0x0000002a6f00720c */ /* 0x080fe40003f66270 */
[-C--:B------:R-:W-:Y:S02]  /*3870*/  ISETP.GE.AND P4, PT, R113, R42.reuse, PT ;  /* 0x0000002a7100720c */ /* 0x080fe40003f86270 */
[----:B------:R-:W-:Y:S02]  /*3880*/  SEL R226, RZ, 0x4, P6 ;  /* 0x00000004ffe27807 */ /* 0x000fe40003000000 */
[----:B------:R-:W-:Y:S02]  /*3890*/  SEL R222, RZ, 0x4, P2 ;  /* 0x00000004ffde7807 */ /* 0x000fe40001000000 */
[----:B------:R-:W-:-:S02]  /*38a0*/  ISETP.GE.AND P6, PT, R115, R42, PT ;  /* 0x0000002a7300720c */ /* 0x000fc40003fc6270 */
[-C--:B------:R-:W-:Y:S02]  /*38b0*/  ISETP.GE.AND P2, PT, R117, R42.reuse, PT ;  /* 0x0000002a7500720c */ /* 0x080fe40003f46270 */
[----:B------:R-:W-:Y:S02]  /*38c0*/  SEL R228, RZ, 0x4, P1 ;  /* 0x00000004ffe47807 */ /* 0x000fe40000800000 */
[----:B------:R-:W-:Y:S02]  /*38d0*/  SEL R224, RZ, 0x4, P3 ;  /* 0x00000004ffe07807 */ /* 0x000fe40001800000 */
[----:B------:R-:W-:Y:S02]  /*38e0*/  SEL R220, RZ, 0x4, P4 ;  /* 0x00000004ffdc7807 */ /* 0x000fe40002000000 */
[-C--:B------:R-:W-:Y:S02]  /*38f0*/  ISETP.GE.AND P5, PT, R4, R42.reuse, PT ;  /* 0x0000002a0400720c */ /* 0x080fe40003fa6270 */
[----:B------:R-:W-:-:S02]  /*3900*/  ISETP.GE.AND P1, PT, R217, R42, PT ;  /* 0x0000002ad900720c */ /* 0x000fc40003f26270 */
[-C--:B------:R-:W-:Y:S02]  /*3910*/  ISETP.GE.AND P3, PT, R219, R42.reuse, PT ;  /* 0x0000002adb00720c */ /* 0x080fe40003f66270 */
[----:B------:R-:W-:Y:S02]  /*3920*/  ISETP.GE.AND P4, PT, R221, R42, PT ;  /* 0x0000002add00720c */ /* 0x000fe40003f86270 */
[----:B------:R-:W-:Y:S02]  /*3930*/  SEL R216, RZ, 0x4, P6 ;  /* 0x00000004ffd87807 */ /* 0x000fe40003000000 */
[----:B------:R-:W-:Y:S02]  /*3940*/  SEL R218, RZ, 0x4, P2 ;  /* 0x00000004ffda7807 */ /* 0x000fe40001000000 */
[----:B------:R-:W-:Y:S02]  /*3950*/  ISETP.GT.AND P6, PT, R12, 0x3f, PT ;  /* 0x0000003f0c00780c */ /* 0x000fe40003fc4270 */
[----:B------:R-:W-:-:S02]  /*3960*/  ISETP.GE.AND P2, PT, R3, R54, PT ;  /* 0x000000360300720c */ /* 0x000fc40003f46270 */
[----:B------:R-:W-:Y:S02]  /*3970*/  SEL R116, RZ, 0x4, P1 ;  /* 0x00000004ff747807 */ /* 0x000fe40000800000 */
[----:B------:R-:W-:Y:S02]  /*3980*/  SEL R114, RZ, 0x4, P3 ;  /* 0x00000004ff727807 */ /* 0x000fe40001800000 */
[----:B------:R-:W-:Y:S02]  /*3990*/  SEL R110, RZ, 0x4, P4 ;  /* 0x00000004ff6e7807 */ /* 0x000fe40002000000 */
[----:B------:R-:W-:Y:S02]  /*39a0*/  SEL R48, RZ, 0x4, P5 ;  /* 0x00000004ff307807 */ /* 0x000fe40002800000 */
[-C--:B------:R-:W-:Y:S02]  /*39b0*/  ISETP.GE.AND P4, PT, R29, R54.reuse, PT ;  /* 0x000000361d00720c */ /* 0x080fe40003f86270 */
[----:B------:R-:W-:-:S02]  /*39c0*/  ISETP.GE.AND P3, PT, R25, R54, PT ;  /* 0x000000361900720c */ /* 0x000fc40003f66270 */
[----:B------:R-:W-:Y:S02]  /*39d0*/  SEL R42, R44, RZ, P6 ;  /* 0x000000ff2c2a7207 */ /* 0x000fe40003000000 */
[----:B------:R-:W-:Y:S02]  /*39e0*/  SEL R46, R46, RZ, P6 ;  /* 0x000000ff2e2e7207 */ /* 0x000fe40003000000 */
[----:B------:R-:W-:Y:S02]  /*39f0*/  SEL R50, R50, RZ, P6 ;  /* 0x000000ff32327207 */ /* 0x000fe40003000000 */
[----:B------:R-:W-:Y:S02]  /*3a00*/  SEL R231, R231, RZ, P6 ;  /* 0x000000ffe7e77207 */ /* 0x000fe40003000000 */
[----:B------:R-:W-:Y:S02]  /*3a10*/  SEL R232, R232, RZ, P6 ;  /* 0x000000ffe8e87207 */ /* 0x000fe40003000000 */
[----:B------:R-:W-:-:S02]  /*3a20*/  SEL R230, R230, RZ, P6 ;  /* 0x000000ffe6e67207 */ /* 0x000fc40003000000 */
        /* <DEDUP_REMOVED lines=11> */
[----:B------:R-:W-:-:S02]  /*3ae0*/  SEL R112, RZ, 0x4, P2 ;  /* 0x00000004ff707807 */ /* 0x000fc40001000000 */
[-C--:B------:R-:W-:Y:S02]  /*3af0*/  ISETP.GE.AND P5, PT, R33, R54.reuse, PT ;  /* 0x000000362100720c */ /* 0x080fe40003fa6270 */
[-C--:B------:R-:W-:Y:S02]  /*3b00*/  ISETP.GE.AND P6, PT, R35, R54.reuse, PT ;  /* 0x000000362300720c */ /* 0x080fe40003fc6270 */
[-C--:B------:R-:W-:Y:S02]  /*3b10*/  ISETP.GE.AND P2, PT, R103, R54.reuse, PT ;  /* 0x000000366700720c */ /* 0x080fe40003f46270 */
[----:B------:R-:W-:Y:S02]  /*3b20*/  SEL R102, RZ, 0x4, P4 ;  /* 0x00000004ff667807 */ /* 0x000fe40002000000 */
[----:B------:R-:W-:Y:S02]  /*3b30*/  ISETP.GE.AND P4, PT, R107, R54, PT ;  /* 0x000000366b00720c */ /* 0x000fe40003f86270 */
[----:B------:R-:W-:-:S02]  /*3b40*/  SEL R106, RZ, 0x4, P3 ;  /* 0x00000004ff6a7807 */ /* 0x000fc40001800000 */
[-C--:B------:R-:W-:Y:S02]  /*3b50*/  ISETP.GE.AND P3, PT, R105, R54.reuse, PT ;  /* 0x000000366900720c */ /* 0x080fe40003f66270 */
[----:B------:R-:W-:Y:S02]  /*3b60*/  SEL R104, RZ, 0x4, P5 ;  /* 0x00000004ff687807 */ /* 0x000fe40002800000 */
[----:B------:R-:W-:Y:S02]  /*3b70*/  SEL R44, RZ, 0x4, P6 ;  /* 0x00000004ff2c7807 */ /* 0x000fe40003000000 */
[----:B------:R-:W-:Y:S02]  /*3b80*/  SEL R90, RZ, 0x4, P2 ;  /* 0x00000004ff5a7807 */ /* 0x000fe40001000000 */
[-C--:B------:R-:W-:Y:S02]  /*3b90*/  ISETP.GE.AND P5, PT, R109, R54.reuse, PT ;  /* 0x000000366d00720c */ /* 0x080fe40003fa6270 */
[----:B------:R-:W-:-:S02]  /*3ba0*/  ISETP.GE.AND P6, PT, R111, R54, PT ;  /* 0x000000366f00720c */ /* 0x000fc40003fc6270 */
[-C--:B------:R-:W-:Y:S02]  /*3bb0*/  ISETP.GE.AND P2, PT, R113, R54.reuse, PT ;  /* 0x000000367100720c */ /* 0x080fe40003f46270 */
[----:B------:R-:W-:Y:S02]  /*3bc0*/  SEL R100, RZ, 0x4, P4 ;  /* 0x00000004ff647807 */ /* 0x000fe40002000000 */
[-C--:B------:R-:W-:Y:S02]  /*3bd0*/  ISETP.GE.AND P4, PT, R117, R54.reuse, PT ;  /* 0x000000367500720c */ /* 0x080fe40003f86270 */
[----:B------:R-:W-:Y:S02]  /*3be0*/  SEL R48, RZ, 0x4, P3 ;  /* 0x00000004ff307807 */ /* 0x000fe40001800000 */
[----:B------:R-:W-:Y:S02]  /*3bf0*/  ISETP.GE.AND P3, PT, R115, R54, PT ;  /* 0x000000367300720c */ /* 0x000fe40003f66270 */
[----:B------:R-:W-:-:S02]  /*3c00*/  SEL R88, RZ, 0x4, P5 ;  /* 0x00000004ff587807 */ /* 0x000fc40002800000 */
[----:B------:R-:W-:Y:S02]  /*3c10*/  SEL R84, RZ, 0x4, P6 ;  /* 0x00000004ff547807 */ /* 0x000fe40003000000 */
[----:B------:R-:W-:Y:S02]  /*3c20*/  SEL R66, RZ, 0x4, P2 ;  /* 0x00000004ff427807 */ /* 0x000fe40001000000 */
[-C--:B------:R-:W-:Y:S02]  /*3c30*/  ISETP.GE.AND P1, PT, R4, R54.reuse, PT ;  /* 0x000000360400720c */ /* 0x080fe40003f26270 */
[-C--:B------:R-:W-:Y:S02]  /*3c40*/  ISETP.GE.AND P5, PT, R217, R54.reuse, PT ;  /* 0x00000036d900720c */ /* 0x080fe40003fa6270 */
[-C--:B------:R-:W-:Y:S02]  /*3c50*/  ISETP.GE.AND P6, PT, R219, R54.reuse, PT ;  /* 0x00000036db00720c */ /* 0x080fe40003fc6270 */
[----:B------:R-:W-:-:S02]  /*3c60*/  ISETP.GE.AND P2, PT, R221, R54, PT ;  /* 0x00000036dd00720c */ /* 0x000fc40003f46270 */
[----:B------:R-:W-:Y:S02]  /*3c70*/  SEL R82, RZ, 0x4, P4 ;  /* 0x00000004ff527807 */ /* 0x000fe40002000000 */
[----:B------:R-:W-:Y:S02]  /*3c80*/  ISETP.GE.AND P4, PT, R3, R58, PT ;  /* 0x0000003a0300720c */ /* 0x000fe40003f86270 */
[----:B------:R-:W-:Y:S02]  /*3c90*/  SEL R98, RZ, 0x4, P3 ;  /* 0x00000004ff627807 */ /* 0x000fe40001800000 */
[----:B------:R-:W-:Y:S02]  /*3ca0*/  ISETP.GT.AND P3, PT, R12, 0x5f, PT ;  /* 0x0000005f0c00780c */ /* 0x000fe40003f64270 */
[----:B------:R-:W-:Y:S02]  /*3cb0*/  SEL R56, RZ, 0x4, P5 ;  /* 0x00000004ff387807 */ /* 0x000fe40002800000 */
[----:B------:R-:W-:-:S02]  /*3cc0*/  SEL R62, RZ, 0x4, P6 ;  /* 0x00000004ff3e7807 */ /* 0x000fc40003000000 */
[----:B------:R-:W-:Y:S02]  /*3cd0*/  SEL R96, RZ, 0x4, P2 ;  /* 0x00000004ff607807 */ /* 0x000fe40001000000 */
[----:B------:R-:W-:Y:S02]  /*3ce0*/  SEL R108, RZ, 0x4, P1 ;  /* 0x00000004ff6c7807 */ /* 0x000fe40000800000 */
[----:B------:R-:W-:Y:S02]  /*3cf0*/  SEL R78, RZ, 0x4, P4 ;  /* 0x00000004ff4e7807 */ /* 0x000fe40002000000 */
[-C--:B------:R-:W-:Y:S02]  /*3d00*/  ISETP.GE.AND P6, PT, R25, R58.reuse, PT ;  /* 0x0000003a1900720c */ /* 0x080fe40003fc6270 */
[----:B------:R-:W-:Y:S02]  /*3d10*/  ISETP.GE.AND P4, PT, R103, R58, PT ;  /* 0x0000003a6700720c */ /* 0x000fe40003f86270 */
        /* <DEDUP_REMOVED lines=17> */
[-C--:B------:R-:W-:Y:S02]  /*3e30*/  ISETP.GE.AND P2, PT, R29, R58.reuse, PT ;  /* 0x0000003a1d00720c */ /* 0x080fe40003f46270 */
[----:B------:R-:W-:-:S02]  /*3e40*/  ISETP.GE.AND P1, PT, R33, R58, PT ;  /* 0x0000003a2100720c */ /* 0x000fc40003f26270 */
[-C--:B------:R-:W-:Y:S02]  /*3e50*/  ISETP.GE.AND P3, PT, R35, R58.reuse, PT ;  /* 0x0000003a2300720c */ /* 0x080fe40003f66270 */
[----:B------:R-:W-:Y:S02]  /*3e60*/  SEL R56, RZ, 0x4, P6 ;  /* 0x00000004ff387807 */ /* 0x000fe40003000000 */
[----:B------:R-:W-:Y:S02]  /*3e70*/  SEL R60, RZ, 0x4, P4 ;  /* 0x00000004ff3c7807 */ /* 0x000fe40002000000 */
[-C--:B------:R-:W-:Y:S02]  /*3e80*/  ISETP.GE.AND P6, PT, R105, R58.reuse, PT ;  /* 0x0000003a6900720c */ /* 0x080fe40003fc6270 */
[----:B------:R-:W-:Y:S02]  /*3e90*/  ISETP.GE.AND P4, PT, R113, R58, PT ;  /* 0x0000003a7100720c */ /* 0x000fe40003f86270 */
[----:B------:R-:W-:-:S02]  /*3ea0*/  SEL R94, RZ, 0x4, P2 ;  /* 0x00000004ff5e7807 */ /* 0x000fc40001000000 */
[----:B------:R-:W-:Y:S02]  /*3eb0*/  SEL R92, RZ, 0x4, P1 ;  /* 0x00000004ff5c7807 */ /* 0x000fe40000800000 */
[----:B------:R-:W-:Y:S02]  /*3ec0*/  SEL R74, RZ, 0x4, P3 ;  /* 0x00000004ff4a7807 */ /* 0x000fe40001800000 */
[-C--:B------:R-:W-:Y:S02]  /*3ed0*/  ISETP.GE.AND P2, PT, R107, R58.reuse, PT ;  /* 0x0000003a6b00720c */ /* 0x080fe40003f46270 */
[-C--:B------:R-:W-:Y:S02]  /*3ee0*/  ISETP.GE.AND P1, PT, R109, R58.reuse, PT ;  /* 0x0000003a6d00720c */ /* 0x080fe40003f26270 */
[----:B------:R-:W-:Y:S02]  /*3ef0*/  ISETP.GE.AND P3, PT, R111, R58, PT ;  /* 0x0000003a6f00720c */ /* 0x000fe40003f66270 */
[----:B------:R-:W-:-:S02]  /*3f00*/  SEL R64, RZ, 0x4, P6 ;  /* 0x00000004ff407807 */ /* 0x000fc40003000000 */
[----:B------:R-:W-:Y:S02]  /*3f10*/  SEL R76, RZ, 0x4, P4 ;  /* 0x00000004ff4c7807 */ /* 0x000fe40002000000 */
        /* <DEDUP_REMOVED lines=8> */
[----:B------:R-:W-:Y:S02]  /*3fa0*/  ISETP.GE.AND P3, PT, R219, R58, PT ;  /* 0x0000003adb00720c */ /* 0x000fe40003f66270 */
[----:B------:R-:W-:Y:S02]  /*3fb0*/  SEL R58, RZ, 0x4, P6 ;  /* 0x00000004ff3a7807 */ /* 0x000fe40003000000 */
[----:B------:R-:W-:-:S02]  /*3fc0*/  SEL R235, RZ, 0x4, P4 ;  /* 0x00000004ffeb7807 */ /* 0x000fc40002000000 */
[----:B------:R-:W-:Y:S02]  /*3fd0*/  ISETP.NE.U32.AND P6, PT, R40, RZ, PT ;  /* 0x000000ff2800720c */ /* 0x000fe40003fc5070 */
[----:B------:R-:W-:Y:S02]  /*3fe0*/  ISETP.GT.AND P4, PT, R12, 0x7f, PT ;  /* 0x0000007f0c00780c */ /* 0x000fe40003f84270 */
[----:B------:R-:W-:Y:S02]  /*3ff0*/  SEL R80, RZ, 0x4, P2 ;  /* 0x00000004ff507807 */ /* 0x000fe40001000000 */
[----:B------:R-:W-:Y:S02]  /*4000*/  SEL R233, RZ, 0x4, P1 ;  /* 0x00000004ffe97807 */ /* 0x000fe40000800000 */
[----:B------:R-:W-:Y:S02]  /*4010*/  SEL R234, RZ, 0x4, P3 ;  /* 0x00000004ffea7807 */ /* 0x000fe40001800000 */
[----:B------:R-:W-:-:S02]  /*4020*/  SEL R236, RZ, 0x4, P5 ;  /* 0x00000004ffec7807 */ /* 0x000fc40002800000 */
[----:B------:R-:W-:Y:S02]  /*4030*/  ISETP.NE.U32.AND P2, PT, R42, RZ, PT ;  /* 0x000000ff2a00720c */ /* 0x000fe40003f45070 */
[----:B------:R-:W-:Y:S02]  /*4040*/  ISETP.NE.U32.AND P3, PT, R46, RZ, PT ;  /* 0x000000ff2e00720c */ /* 0x000fe40003f65070 */
[----:B------:R-:W-:Y:S02]  /*4050*/  ISETP.NE.U32.AND P1, PT, R52, RZ, PT ;  /* 0x000000ff3400720c */ /* 0x000fe40003f25070 */
[----:B------:R-:W-:Y:S02]  /*4060*/  ISETP.NE.U32.AND P5, PT, R50, RZ, PT ;  /* 0x000000ff3200720c */ /* 0x000fe40003fa5070 */
        /* <DEDUP_REMOVED lines=15> */
[----:B------:R-:W-:Y:S01]  /*4160*/  SEL R72, R235, RZ, P4 ;  /* 0x000000ffeb487207 */ /* 0x000fe20002000000 */
[----:B------:R-:W-:Y:S01]  /*4170*/  IMAD.SHL.U32 R235, R118, 0x20, RZ ;  /* 0x0000002076eb7824 */ /* 0x000fe200078e00ff */
[----:B------:R-:W-:Y:S02]  /*4180*/  SEL R76, R236, RZ, P4 ;  /* 0x000000ffec4c7207 */ /* 0x000fe40002000000 */
[----:B------:R-:W-:Y:S01]  /*4190*/  ISETP.NE.U32.AND P4, PT, R231, RZ, PT ;  /* 0x000000ffe700720c */ /* 0x000fe20003f85070 */
[C---:B------:R-:W-:Y:S01]  /*41a0*/  VIADD R231, R14.reuse, UR10 ;  /* 0x0000000a0ee77c36 */ /* 0x040fe20008000000 */
[----:B------:R-:W-:Y:S01]  /*41b0*/  LOP3.LUT R40, R14, 0x40, RZ, 0x3c, !PT ;  /* 0x000000400e287812 */ /* 0x000fe200078e3cff */
[----:B--2---:R-:W-:-:S03]  /*41c0*/  IMAD.WIDE R210, R235, 0x4, R210 ;  /* 0x00000004ebd27825 */ /* 0x004fc600078e02d2 */
[----:B------:R2:W-:Y:S01]  /*41d0*/  LDGSTS.E [R231], desc[UR20][R188.64], P6 ;  /* 0x00000000bce77fae */ /* 0x0005e2000b1a1014 */
[----:B------:R-:W-:Y:S02]  /*41e0*/  VIADD R233, R40, UR10 ;  /* 0x0000000a28e97c36 */ /* 0x000fe40008000000 */
[C---:B---3--:R-:W-:Y:S01]  /*41f0*/  IMAD.WIDE R154, R235.reuse, 0x4, R154 ;  /* 0x00000004eb9a7825 */ /* 0x048fe200078e029a */
[----:B------:R3:W-:Y:S03]  /*4200*/  LDGSTS.E [R231+0x400], desc[UR20][R124.64], P6 ;  /* 0x004000007ce77fae */ /* 0x0007e6000b1a1014 */
[C---:B----4-:R-:W-:Y:S01]  /*4210*/  IMAD.WIDE R186, R235.reuse, 0x4, R186 ;  /* 0x00000004ebba7825 */ /* 0x050fe200078e02ba */
[----:B------:R4:W-:Y:S03]  /*4220*/  LDGSTS.E [R231+0x800], desc[UR20][R126.64], P6 ;  /* 0x008000007ee77fae */ /* 0x0009e6000b1a1014 */
[C---:B-----5:R-:W-:Y:S01]  /*4230*/  IMAD.WIDE R208, R235.reuse, 0x4, R208 ;  /* 0x00000004ebd07825 */ /* 0x060fe200078e02d0 */
[----:B------:R5:W-:Y:S03]  /*4240*/  LDGSTS.E [R231+0xc00], desc[UR20][R130.64], P6 ;  /* 0x00c0000082e77fae */ /* 0x000be6000b1a1014 */
[C---:B-1----:R-:W-:Y:S01]  /*4250*/  IMAD.WIDE R206, R235.reuse, 0x4, R206 ;  /* 0x00000004ebce7825 */ /* 0x042fe200078e02ce */
[----:B------:R1:W-:Y:S03]  /*4260*/  LDGSTS.E [R231+0x1000], desc[UR20][R214.64], P6 ;  /* 0x01000000d6e77fae */ /* 0x0003e6000b1a1014 */
[C---:B------:R-:W-:Y:S01]  /*4270*/  IMAD.WIDE R204, R235.reuse, 0x4, R204 ;  /* 0x00000004ebcc7825 */ /* 0x040fe200078e02cc */
        /* <DEDUP_REMOVED lines=19> */
[----:B------:R-:W-:Y:S01]  /*43b0*/  IMAD.WIDE R190, R235, 0x4, R190 ;  /* 0x00000004ebbe7825 */ /* 0x000fe200078e02be */
[----:B------:R1:W-:Y:S03]  /*43c0*/  LDGSTS.E [R231+0x3c00], desc[UR20][R122.64], P6 ;  /* 0x03c000007ae77fae */ /* 0x0003e6000b1a1014 */
[C---:B--2---:R-:W-:Y:S01]  /*43d0*/  IMAD.WIDE R188, R119.reuse, 0x4, R188 ;  /* 0x0000000477bc7825 */ /* 0x044fe200078e02bc */
[----:B------:R2:W-:Y:S03]  /*43e0*/  LDGSTS.E [R233+0x200], desc[UR20][R120.64], P6 ;  /* 0x0020000078e97fae */ /* 0x0005e6000b1a1014 */
        /* <DEDUP_REMOVED lines=29> */
[----:B------:R1:W-:Y:S01]  /*45c0*/  LDGSTS.E [R233+0x3e00], desc[UR20][R152.64], P6 ;  /* 0x03e0000098e97fae */ /* 0x0003e2000b1a1014 */
[----:B------:R-:W-:-:S02]  /*45d0*/  ISETP.NE.U32.AND P6, PT, R232, RZ, PT ;  /* 0x000000ffe800720c */ /* 0x000fc40003fc5070 */
[C---:B--2---:R-:W-:Y:S01]  /*45e0*/  IMAD.WIDE R120, R119.reuse, 0x4, R120 ;  /* 0x0000000477787825 */ /* 0x044fe200078e0278 */
[----:B------:R-:W0:Y:S03]  /*45f0*/  LDGDEPBAR ;  /* 0x00000000000079af */ /* 0x000e260000000000 */
[C---:B---3--:R-:W-:Y:S01]  /*4600*/  IMAD.WIDE R156, R119.reuse, 0x4, R156 ;  /* 0x00000004779c7825 */ /* 0x048fe200078e029c */
[----:B------:R-:W-:Y:S03]  /*4610*/  BAR.SYNC.DEFER_BLOCKING 0x0 ;  /* 0x0000000000007b1d */ /* 0x000fe60000010000 */
[----:B----4-:R-:W-:-:S04]  /*4620*/  IMAD.WIDE R162, R119, 0x4, R162 ;  /* 0x0000000477a27825 */ /* 0x010fc800078e02a2 */
[----:B-----5:R-:W-:-:S04]  /*4630*/  IMAD.WIDE R160, R119, 0x4, R160 ;  /* 0x0000000477a07825 */ /* 0x020fc800078e02a0 */
[----:B-1----:R-:W-:-:S04]  /*4640*/  IMAD.WIDE R212, R119, 0x4, R212 ;  /* 0x0000000477d47825 */ /* 0x002fc800078e02d4 */
[----:B------:R-:W-:-:S04]  /*4650*/  IMAD.WIDE R132, R119, 0x4, R132 ;  /* 0x0000000477847825 */ /* 0x000fc800078e0284 */
[----:B------:R-:W-:-:S04]  /*4660*/  IMAD.WIDE R134, R119, 0x4, R134 ;  /* 0x0000000477867825 */ /* 0x000fc800078e0286 */
[C---:B------:R-:W-:Y:S01]  /*4670*/  IMAD.WIDE R136, R119.reuse, 0x4, R136 ;  /* 0x0000000477887825 */ /* 0x040fe200078e0288 */
[----:B------:R-:W-:Y:S01]  /*4680*/  @!PT LDS RZ, [RZ] ;  /* 0x00000000fffff984 */ /* 0x000fe20000000800 */
[----:B------:R-:W-:Y:S01]  /*4690*/  @!PT LDS RZ, [RZ] ;  /* 0x00000000fffff984 */ /* 0x000fe20000000800 */
[----:B------:R-:W-:Y:S01]  /*46a0*/  @!PT LDS RZ, [RZ] ;  /* 0x00000000fffff984 */ /* 0x000fe20000000800 */
[----:B------:R1:W-:Y:S01]  /*46b0*/  LDGSTS.E [R18+0x1a000], desc[UR20][R210.64], P2 ;  /* 0x1a000000d2127fae */ /* 0x0003e200091a1014 */
[----:B------:R-:W-:Y:S02]  /*46c0*/  ISETP.NE.U32.AND P2, PT, R230, RZ, PT ;  /* 0x000000ffe600720c */ /* 0x000fe40003f45070 */
[C---:B------:R-:W-:Y:S01]  /*46d0*/  IMAD.WIDE R138, R119.reuse, 0x4, R138 ;  /* 0x00000004778a7825 */ /* 0x040fe200078e028a */
[----:B------:R2:W-:Y:S01]  /*46e0*/  LDGSTS.E [R18+0x1a008], desc[UR20][R154.64], P3 ;  /* 0x1a0080009a127fae */ /* 0x0005e200099a1014 */
[----:B------:R-:W-:Y:S02]  /*46f0*/  ISETP.NE.U32.AND P3, PT, R226, RZ, PT ;  /* 0x000000ffe200720c */ /* 0x000fe40003f65070 */
[----:B------:R-:W-:Y:S01]  /*4700*/  IMAD.WIDE R140, R119, 0x4, R140 ;  /* 0x00000004778c7825 */ /* 0x000fe200078e028c */
[----:B------:R3:W-:Y:S01]  /*4710*/  LDGSTS.E [R22+0x1a000], desc[UR20][R186.64], P5 ;  /* 0x1a000000ba167fae */ /* 0x0007e2000a9a1014 */
[----:B------:R-:W-:-:S02]  /*4720*/  ISETP.NE.U32.AND P5, PT, R222, RZ, PT ;  /* 0x000000ffde00720c */ /* 0x000fc40003fa5070 */
[C---:B------:R-:W-:Y:S01]  /*4730*/  IMAD.WIDE R142, R119.reuse, 0x4, R142 ;  /* 0x00000004778e7825 */ /* 0x040fe200078e028e */
        /* <DEDUP_REMOVED lines=17> */
[C---:B-1----:R-:W-:Y:S01]  /*4850*/  IMAD.WIDE R210, R235.reuse, 0x4, R210 ;  /* 0x00000004ebd27825 */ /* 0x042fe200078e02d2 */
[----:B------:R1:W-:Y:S01]  /*4860*/  LDGSTS.E [R223+0x1a008], desc[UR20][R198.64], P6 ;  /* 0x1a008000c6df7fae */ /* 0x0003e2000b1a1014 */
[----:B------:R-:W-:Y:S02]  /*4870*/  ISETP.NE.U32.AND P6, PT, R114, RZ, PT ;  /* 0x000000ff7200720c */ /* 0x000fe40003fc5070 */
[C---:B--2---:R-:W-:Y:S01]  /*4880*/  IMAD.WIDE R154, R235.reuse, 0x4, R154 ;  /* 0x00000004eb9a7825 */ /* 0x044fe200078e029a */
[----:B------:R2:W-:Y:S01]  /*4890*/  LDGSTS.E [R225+0x1a000], desc[UR20][R182.64], P2 ;  /* 0x1a000000b6e17fae */ /* 0x0005e200091a1014 */
[----:B------:R-:W-:Y:S02]  /*48a0*/  ISETP.NE.U32.AND P2, PT, R110, RZ, PT ;  /* 0x000000ff6e00720c */ /* 0x000fe40003f45070 */
[----:B---3--:R-:W-:Y:S01]  /*48b0*/  IMAD.WIDE R186, R235, 0x4, R186 ;  /* 0x00000004ebba7825 */ /* 0x008fe200078e02ba */
[----:B------:R3:W-:Y:S01]  /*48c0*/  LDGSTS.E [R225+0x1a008], desc[UR20][R196.64], P3 ;  /* 0x1a008000c4e17fae */ /* 0x0007e200099a1014 */
[----:B------:R-:W-:-:S02]  /*48d0*/  ISETP.NE.U32.AND P3, PT, R112, RZ, PT ;  /* 0x000000ff7000720c */ /* 0x000fc40003f65070 */
[C---:B----4-:R-:W-:Y:S01]  /*48e0*/  IMAD.WIDE R208, R235.reuse, 0x4, R208 ;  /* 0x00000004ebd07825 */ /* 0x050fe200078e02d0 */
[----:B------:R4:W-:Y:S01]  /*48f0*/  LDGSTS.E [R227+0x1a000], desc[UR20][R194.64], P5 ;  /* 0x1a000000c2e37fae */ /* 0x0009e2000a9a1014 */
[----:B------:R-:W-:Y:S02]  /*4900*/  ISETP.NE.U32.AND P5, PT, R108, RZ, PT ;  /* 0x000000ff6c00720c */ /* 0x000fe40003fa5070 */
[C---:B-----5:R-:W-:Y:S01]  /*4910*/  IMAD.WIDE R206, R235.reuse, 0x4, R206 ;  /* 0x00000004ebce7825 */ /* 0x060fe200078e02ce */
        /* <DEDUP_REMOVED lines=9> */
[----:B------:R-:W0:Y:S03]  /*49b0*/  LDGDEPBAR ;  /* 0x00000000000079af */ /* 0x000e260000000000 */
[C---:B------:R-:W-:Y:S01]  /*49c0*/  IMAD.WIDE R200, R235.reuse, 0x4, R200 ;  /* 0x00000004ebc87825 */ /* 0x040fe200078e02c8 */
[----:B------:R4:W-:Y:S03]  /*49d0*/  LDGSTS.E [R231+0x4000], desc[UR20][R188.64], P1 ;  /* 0x04000000bce77fae */ /* 0x0009e600089a1014 */
[C---:B-1----:R-:W-:Y:S01]  /*49e0*/  IMAD.WIDE R198, R235.reuse, 0x4, R198 ;  /* 0x00000004ebc67825 */ /* 0x042fe200078e02c6 */
        /* <DEDUP_REMOVED lines=9> */
[C---:B------:R-:W-:Y:S01]  /*4a80*/  IMAD.WIDE R128, R235.reuse, 0x4, R128 ;  /* 0x00000004eb807825 */ /* 0x040fe200078e0280 */
[----:B------:R2:W-:Y:S03]  /*4a90*/  LDGSTS.E [R231+0x5800], desc[UR20][R166.64], P1 ;  /* 0x05800000a6e77fae */ /* 0x0005e600089a1014 */
[----:B------:R-:W-:Y:S01]  /*4aa0*/  IMAD.WIDE R190, R235, 0x4, R190 ;  /* 0x00000004ebbe7825 */ /* 0x000fe200078e02be */
[----:B------:R3:W-:Y:S03]  /*4ab0*/  LDGSTS.E [R231+0x5c00], desc[UR20][R164.64], P1 ;  /* 0x05c00000a4e77fae */ /* 0x0007e600089a1014 */
        /* <DEDUP_REMOVED lines=14> */
[C---:B------:R-:W-:Y:S01]  /*4ba0*/  IMAD.WIDE R164, R119.reuse, 0x4, R164 ;  /* 0x0000000477a47825 */ /* 0x040fe200078e02a4 */
        /* <DEDUP_REMOVED lines=32> */
[----:B------:R3:W-:Y:S01]  /*4db0*/  LDGSTS.E [R233+0x7e00], desc[UR20][R152.64], P1 ;  /* 0x07e0000098e97fae */ /* 0x0007e200089a1014 */
[----:B------:R-:W-:-:S02]  /*4dc0*/  ISETP.NE.U32.AND P1, PT, R44, RZ, PT ;  /* 0x000000ff2c00720c */ /* 0x000fc40003f25070 */
[C---:B------:R-:W-:Y:S01]  /*4dd0*/  IMAD.WIDE R138, R119.reuse, 0x4, R138 ;  /* 0x00000004778a7825 */ /* 0x040fe200078e028a */
[----:B------:R-:W0:Y:S03]  /*4de0*/  LDGDEPBAR ;  /* 0x00000000000079af */ /* 0x000e260000000000 */
[C---:B-1----:R-:W-:Y:S01]  /*4df0*/  IMAD.WIDE R140, R119.reuse, 0x4, R140 ;  /* 0x00000004778c7825 */ /* 0x042fe200078e028c */
[----:B------:R-:W-:Y:S03]  /*4e00*/  BAR.SYNC.DEFER_BLOCKING 0x0 ;  /* 0x0000000000007b1d */ /* 0x000fe60000010000 */
[----:B--2---:R-:W-:-:S04]  /*4e10*/  IMAD.WIDE R142, R119, 0x4, R142 ;  /* 0x00000004778e7825 */ /* 0x004fc800078e028e */
[----:B---3--:R-:W-:-:S04]  /*4e20*/  IMAD.WIDE R144, R119, 0x4, R144 ;  /* 0x0000000477907825 */ /* 0x008fc800078e0290 */
[----:B----4-:R-:W-:-:S04]  /*4e30*/  IMAD.WIDE R146, R119, 0x4, R146 ;  /* 0x0000000477927825 */ /* 0x010fc800078e0292 */
[----:B-----5:R-:W-:-:S04]  /*4e40*/  IMAD.WIDE R148, R119, 0x4, R148 ;  /* 0x0000000477947825 */ /* 0x020fc800078e0294 */
[----:B------:R-:W-:-:S04]  /*4e50*/  IMAD.WIDE R150, R119, 0x4, R150 ;  /* 0x0000000477967825 */ /* 0x000fc800078e0296 */
[----:B------:R-:W-:Y:S01]  /*4e60*/  IMAD.WIDE R152, R119, 0x4, R152 ;  /* 0x0000000477987825 */ /* 0x000fe200078e0298 */
[----:B------:R-:W-:Y:S01]  /*4e70*/  @!PT LDS RZ, [RZ] ;  /* 0x00000000fffff984 */ /* 0x000fe20000000800 */
[----:B------:R-:W-:Y:S01]  /*4e80*/  @!PT LDS RZ, [RZ] ;  /* 0x00000000fffff984 */ /* 0x000fe20000000800 */
[----:B------:R-:W-:Y:S01]  /*4e90*/  @!PT LDS RZ, [RZ] ;  /* 0x00000000fffff984 */ /* 0x000fe20000000800 */
[----:B------:R1:W-:Y:S01]  /*4ea0*/  LDGSTS.E [R18+0x1c000], desc[UR20][R210.64], P3 ;  /* 0x1c000000d2127fae */ /* 0x0003e200099a1014 */
[----:B------:R-:W-:-:S03]  /*4eb0*/  ISETP.NE.U32.AND P3, PT, R90, RZ, PT ;  /* 0x000000ff5a00720c */ /* 0x000fc60003f65070 */
[----:B------:R2:W-:Y:S01]  /*4ec0*/  LDGSTS.E [R18+0x1c008], desc[UR20][R154.64], P4 ;  /* 0x1c0080009a127fae */ /* 0x0005e2000a1a1014 */
[----:B------:R-:W-:-:S03]  /*4ed0*/  ISETP.NE.U32.AND P4, PT, R54, RZ, PT ;  /* 0x000000ff3600720c */ /* 0x000fc60003f85070 */
[----:B------:R3:W-:Y:S01]  /*4ee0*/  LDGSTS.E [R22+0x1c000], desc[UR20][R186.64], P6 ;  /* 0x1c000000ba167fae */ /* 0x0007e2000b1a1014 */
[----:B------:R-:W-:-:S03]  /*4ef0*/  ISETP.NE.U32.AND P6, PT, R100, RZ, PT ;  /* 0x000000ff6400720c */ /* 0x000fc60003fc5070 */
[----:B------:R4:W-:Y:S01]  /*4f00*/  LDGSTS.E [R22+0x1c008], desc[UR20][R208.64], P2 ;  /* 0x1c008000d0167fae */ /* 0x0009e200091a1014 */
[----:B------:R-:W-:Y:S01]  /*4f10*/  ISETP.NE.U32.AND P2, PT, R88, RZ, PT ;  /* 0x000000ff5800720c */ /* 0x000fe20003f45070 */
[C---:B-1----:R-:W-:Y:S02]  /*4f20*/  IMAD.WIDE R210, R235.reuse, 0x4, R210 ;  /* 0x00000004ebd27825 */ /* 0x042fe400078e02d2 */
[----:B------:R1:W-:Y:S01]  /*4f30*/  LDGSTS.E [R26+0x1c000], desc[UR20][R206.64], P1 ;  /* 0x1c000000ce1a7fae */ /* 0x0003e200089a1014 */
[----:B------:R-:W-:Y:S01]  /*4f40*/  ISETP.NE.U32.AND P1, PT, R84, RZ, PT ;  /* 0x000000ff5400720c */ /* 0x000fe20003f25070 */
[C---:B--2---:R-:W-:Y:S02]  /*4f50*/  IMAD.WIDE R154, R235.reuse, 0x4, R154 ;  /* 0x00000004eb9a7825 */ /* 0x044fe400078e029a */
[----:B------:R2:W-:Y:S01]  /*4f60*/  LDGSTS.E [R26+0x1c008], desc[UR20][R204.64], P3 ;  /* 0x1c008000cc1a7fae */ /* 0x0005e200099a1014 */
[----:B------:R-:W-:Y:S01]  /*4f70*/  ISETP.NE.U32.AND P3, PT, R66, RZ, PT ;  /* 0x000000ff4200720c */ /* 0x000fe20003f65070 */
[----:B---3--:R-:W-:-:S02]  /*4f80*/  IMAD.WIDE R186, R235, 0x4, R186 ;  /* 0x00000004ebba7825 */ /* 0x008fc400078e02ba */
[----:B------:R3:W-:Y:S01]  /*4f90*/  LDGSTS.E [R30+0x1c000], desc[UR20][R184.64], P4 ;  /* 0x1c000000b81e7fae */ /* 0x0007e2000a1a1014 */
[----:B------:R-:W-:Y:S01]  /*4fa0*/  ISETP.NE.U32.AND P4, PT, R98, RZ, PT ;  /* 0x000000ff6200720c */ /* 0x000fe20003f85070 */
[C---:B----4-:R-:W-:Y:S02]  /*4fb0*/  IMAD.WIDE R208, R235.reuse, 0x4, R208 ;  /* 0x00000004ebd07825 */ /* 0x050fe400078e02d0 */
[----:B------:R4:W-:Y:S01]  /*4fc0*/  LDGSTS.E [R30+0x1c008], desc[UR20][R202.64], P6 ;  /* 0x1c008000ca1e7fae */ /* 0x0009e2000b1a1014 */
[----:B------:R-:W-:Y:S01]  /*4fd0*/  ISETP.NE.U32.AND P6, PT, R82, RZ, PT ;  /* 0x000000ff5200720c */ /* 0x000fe20003fc5070 */
[C---:B-1----:R-:W-:Y:S02]  /*4fe0*/  IMAD.WIDE R206, R235.reuse, 0x4, R206 ;  /* 0x00000004ebce7825 */ /* 0x042fe400078e02ce */
[----:B------:R1:W-:Y:S01]  /*4ff0*/  LDGSTS.E [R223+0x1c000], desc[UR20][R200.64], P2 ;  /* 0x1c000000c8df7fae */ /* 0x0003e200091a1014 */
[----:B------:R-:W-:Y:S01]  /*5000*/  ISETP.NE.U32.AND P2, PT, R48, RZ, PT ;  /* 0x000000ff3000720c */ /* 0x000fe20003f45070 */
[----:B--2---:R-:W-:-:S02]  /*5010*/  IMAD.WIDE R204, R235, 0x4, R204 ;  /* 0x00000004ebcc7825 */ /* 0x004fc400078e02cc */
[----:B------:R2:W-:Y:S01]  /*5020*/  LDGSTS.E [R223+0x1c008], desc[UR20][R198.64], P1 ;  /* 0x1c008000c6df7fae */ /* 0x0005e200089a1014 */
[----:B------:R-:W-:Y:S01]  /*5030*/  ISETP.NE.U32.AND P1, PT, R62, RZ, PT ;  /* 0x000000ff3e00720c */ /* 0x000fe20003f25070 */
[C---:B---3--:R-:W-:Y:S02]  /*5040*/  IMAD.WIDE R184, R235.reuse, 0x4, R184 ;  /* 0x00000004ebb87825 */ /* 0x048fe400078e02b8 */
[----:B------:R3:W-:Y:S01]  /*5050*/  LDGSTS.E [R225+0x1c000], desc[UR20][R182.64], P3 ;  /* 0x1c000000b6e17fae */ /* 0x0007e200099a1014 */
[----:B------:R-:W-:Y:S01]  /*5060*/  ISETP.NE.U32.AND P3, PT, R96, RZ, PT ;  /* 0x000000ff6000720c */ /* 0x000fe20003f65070 */
[C---:B----4-:R-:W-:Y:S02]  /*5070*/  IMAD.WIDE R202, R235.reuse, 0x4, R202 ;  /* 0x00000004ebca7825 */ /* 0x050fe400078e02ca */
[----:B------:R4:W-:Y:S01]  /*5080*/  LDGSTS.E [R225+0x1c008], desc[UR20][R196.64], P4 ;  /* 0x1c008000c4e17fae */ /* 0x0009e2000a1a1014 */
[----:B------:R-:W-:Y:S01]  /*5090*/  ISETP.NE.U32.AND P4, PT, R78, RZ, PT ;  /* 0x000000ff4e00720c */ /* 0x000fe20003f85070 */
[----:B-1----:R-:W-:-:S02]  /*50a0*/  IMAD.WIDE R200, R235, 0x4, R200 ;  /* 0x00000004ebc87825 */ /* 0x002fc400078e02c8 */
[----:B------:R1:W-:Y:S01]  /*50b0*/  LDGSTS.E [R227+0x1c000], desc[UR20][R194.64], P6 ;  /* 0x1c000000c2e37fae */ /* 0x0003e2000b1a1014 */
[----:B------:R-:W-:Y:S01]  /*50c0*/  ISETP.NE.U32.AND P6, PT, R76, RZ, PT ;  /* 0x000000ff4c00720c */ /* 0x000fe20003fc5070 */
[C---:B--2---:R-:W-:Y:S02]  /*50d0*/  IMAD.WIDE R198, R235.reuse, 0x4, R198 ;  /* 0x00000004ebc67825 */ /* 0x044fe400078e02c6 */
[----:B------:R2:W-:Y:S01]  /*50e0*/  LDGSTS.E [R227+0x1c008], desc[UR20][R192.64], P2 ;  /* 0x1c008000c0e37fae */ /* 0x0005e200091a1014 */
[----:B------:R-:W-:Y:S01]  /*50f0*/  ISETP.NE.U32.AND P2, PT, R42, RZ, PT ;  /* 0x000000ff2a00720c */ /* 0x000fe20003f45070 */
[C---:B---3--:R-:W-:Y:S02]  /*5100*/  IMAD.WIDE R182, R235.reuse, 0x4, R182 ;  /* 0x00000004ebb67825 */ /* 0x048fe400078e02b6 */
[----:B------:R3:W-:Y:S01]  /*5110*/  LDGSTS.E [R229+0x1c000], desc[UR20][R128.64], P1 ;  /* 0x1c00000080e57fae */ /* 0x0007e200089a1014 */
[----:B------:R-:W-:Y:S01]  /*5120*/  ISETP.NE.U32.AND P1, PT, R94, RZ, PT ;  /* 0x000000ff5e00720c */ /* 0x000fe20003f25070 */
[----:B----4-:R-:W-:-:S02]  /*5130*/  IMAD.WIDE R196, R235, 0x4, R196 ;  /* 0x00000004ebc47825 */ /* 0x010fc400078e02c4 */
[----:B------:R4:W-:Y:S01]  /*5140*/  LDGSTS.E [R229+0x1c008], desc[UR20][R190.64], P3 ;  /* 0x1c008000bee57fae */ /* 0x0009e200099a1014 */
[----:B------:R-:W-:Y:S01]  /*5150*/  ISETP.NE.U32.AND P3, PT, R92, RZ, PT ;  /* 0x000000ff5c00720c */ /* 0x000fe20003f65070 */
[----:B------:R-:W-:Y:S02]  /*5160*/  VIADD R42, R6, 0xffffff80 ;  /* 0xffffff80062a7836 */ /* 0x000fe40000000000 */
[----:B------:R-:W0:Y:S01]  /*5170*/  LDGDEPBAR ;  /* 0x00000000000079af */ /* 0x000e220000000000 */
[----:B-1----:R-:W-:-:S03]  /*5180*/  IMAD.WIDE R194, R235, 0x4, R194 ;  /* 0x00000004ebc27825 */ /* 0x002fc600078e02c2 */
[----:B------:R1:W-:Y:S01]  /*5190*/  LDGSTS.E [R231+0x8000], desc[UR20][R188.64], P5 ;  /* 0x08000000bce77fae */ /* 0x0003e2000a9a1014 */
[----:B--2---:R-:W-:-:S03]  /*51a0*/  IMAD.WIDE R192, R235, 0x4, R192 ;  /* 0x00000004ebc07825 */ /* 0x004fc600078e02c0 */
[----:B------:R2:W-:Y:S01]  /*51b0*/  LDGSTS.E [R231+0x8400], desc[UR20][R124.64], P5 ;  /* 0x084000007ce77fae */ /* 0x0005e2000a9a1014 */
[----:B---3--:R-:W-:-:S03]  /*51c0*/  IMAD.WIDE R128, R235, 0x4, R128 ;  /* 0x00000004eb807825 */ /* 0x008fc600078e0280 */
[----:B------:R3:W-:Y:S01]  /*51d0*/  LDGSTS.E [R231+0x8800], desc[UR20][R126.64], P5 ;  /* 0x088000007ee77fae */ /* 0x0007e2000a9a1014 */
[----:B----4-:R-:W-:-:S03]  /*51e0*/  IMAD.WIDE R190, R235, 0x4, R190 ;  /* 0x00000004ebbe7825 */ /* 0x010fc600078e02be */
[----:B------:R4:W-:Y:S01]  /*51f0*/  LDGSTS.E [R231+0x8c00], desc[UR20][R130.64], P5 ;  /* 0x08c0000082e77fae */ /* 0x0009e2000a9a1014 */
        /* <DEDUP_REMOVED lines=56> */
[----:B------:R-:W-:Y:S01]  /*5580*/  ISETP.NE.U32.AND P5, PT, R74, RZ, PT ;  /* 0x000000ff4a00720c */ /* 0x000fe20003fa5070 */
[C---:B-1----:R-:W-:Y:S02]  /*5590*/  IMAD.WIDE R146, R119.reuse, 0x4, R146 ;  /* 0x0000000477927825 */ /* 0x042fe400078e0292 */
[----:B------:R-:W0:Y:S02]  /*55a0*/  LDGDEPBAR ;  /* 0x00000000000079af */ /* 0x000e240000000000 */
[C---:B--2---:R-:W-:Y:S01]  /*55b0*/  IMAD.WIDE R148, R119.reuse, 0x4, R148 ;  /* 0x0000000477947825 */ /* 0x044fe200078e0294 */
[----:B------:R-:W-:Y:S03]  /*55c0*/  BAR.SYNC.DEFER_BLOCKING 0x0 ;  /* 0x0000000000007b1d */ /* 0x000fe60000010000 */
[----:B---3--:R-:W-:-:S04]  /*55d0*/  IMAD.WIDE R150, R119, 0x4, R150 ;  /* 0x0000000477967825 */ /* 0x008fc800078e0296 */
[----:B----4-:R-:W-:-:S04]  /*55e0*/  IMAD.WIDE R152, R119, 0x4, R152 ;  /* 0x0000000477987825 */ /* 0x010fc800078e0298 */
[----:B------:R-:W-:-:S04]  /*55f0*/  IMAD.WIDE R236, R235, 0x4, R210 ;  /* 0x00000004ebec7825 */ /* 0x000fc800078e02d2 */
[----:B------:R-:W-:-:S04]  /*5600*/  IMAD.WIDE R242, R235, 0x4, R154 ;  /* 0x00000004ebf27825 */ /* 0x000fc800078e029a */
[----:B------:R-:W-:-:S04]  /*5610*/  IMAD.WIDE R240, R235, 0x4, R186 ;  /* 0x00000004ebf07825 */ /* 0x000fc800078e02ba */
[C---:B------:R-:W-:Y:S01]  /*5620*/  IMAD.WIDE R238, R235.reuse, 0x4, R208 ;  /* 0x00000004ebee7825 */ /* 0x040fe200078e02d0 */
[----:B------:R-:W-:Y:S01]  /*5630*/  @!PT LDS RZ, [RZ] ;  /* 0x00000000fffff984 */ /* 0x000fe20000000800 */
[----:B------:R-:W-:Y:S01]  /*5640*/  @!PT LDS RZ, [RZ] ;  /* 0x00000000fffff984 */ /* 0x000fe20000000800 */
[----:B------:R-:W-:Y:S01]  /*5650*/  @!PT LDS RZ, [RZ] ;  /* 0x00000000fffff984 */ /* 0x000fe20000000800 */
[----:B------:R-:W-:Y:S01]  /*5660*/  LDGSTS.E [R18+0x1e000], desc[UR20][R210.64], P4 ;  /* 0x1e000000d2127fae */ /* 0x000fe2000a1a1014 */
[----:B------:R-:W-:Y:S02]  /*5670*/  ISETP.NE.U32.AND P4, PT, R46, RZ, PT ;  /* 0x000000ff2e00720c */ /* 0x000fe40003f85070 */
[----:B------:R-:W-:Y:S01]  /*5680*/  IMAD.WIDE R244, R235, 0x4, R184 ;  /* 0x00000004ebf47825 */ /* 0x000fe200078e02b8 */
[----:B------:R-:W-:Y:S01]  /*5690*/  LDGSTS.E [R18+0x1e008], desc[UR20][R154.64], P2 ;  /* 0x1e0080009a127fae */ /* 0x000fe200091a1014 */
[----:B------:R-:W-:-:S03]  /*56a0*/  ISETP.NE.U32.AND P2, PT, R50, RZ, PT ;  /* 0x000000ff3200720c */ /* 0x000fc60003f45070 */
        /* <DEDUP_REMOVED lines=17> */
[----:B------:R-:W-:-:S03]  /*57c0*/  ISETP.GE.AND P4, PT, R3, R42, PT ;  /* 0x0000002a0300720c */ /* 0x000fc60003f86270 */
[----:B------:R-:W-:Y:S01]  /*57d0*/  LDGSTS.E [R225+0x1e008], desc[UR20][R196.64], P2 ;  /* 0x1e008000c4e17fae */ /* 0x000fe200091a1014 */
[-C--:B------:R-:W-:Y:S02]  /*57e0*/  ISETP.GE.AND P2, PT, R25, R42.reuse, PT ;  /* 0x0000002a1900720c */ /* 0x080fe40003f46270 */
[----:B------:R-:W-:Y:S01]  /*57f0*/  SEL R44, RZ, 0x4, P4 ;  /* 0x00000004ff2c7807 */ /* 0x000fe20002000000 */
[----:B------:R-:W-:Y:S01]  /*5800*/  LDGSTS.E [R227+0x1e000], desc[UR20][R194.64], P1 ;  /* 0x1e000000c2e37fae */ /* 0x000fe200089a1014 */
[----:B------:R-:W-:Y:S02]  /*5810*/  SEL R46, RZ, 0x4, P2 ;  /* 0x00000004ff2e7807 */ /* 0x000fe40001000000 */
[----:B------:R-:W-:Y:S01]  /*5820*/  ISETP.NE.U32.AND P2, PT, R72, RZ, PT ;  /* 0x000000ff4800720c */ /* 0x000fe20003f45070 */
[----:B------:R-:W-:Y:S01]  /*5830*/  LDGSTS.E [R227+0x1e008], desc[UR20][R192.64], P3 ;  /* 0x1e008000c0e37fae */ /* 0x000fe200099a1014 */
[----:B------:R-:W-:Y:S02]  /*5840*/  ISETP.GT.AND P1, PT, R12, 0x9f, PT ;  /* 0x0000009f0c00780c */ /* 0x000fe40003f24270 */
[----:B------:R-:W-:Y:S01]  /*5850*/  ISETP.GE.AND P4, PT, R29, R42, PT ;  /* 0x0000002a1d00720c */ /* 0x000fe20003f86270 */
[----:B------:R1:W-:Y:S01]  /*5860*/  LDGSTS.E [R229+0x1e000], desc[UR20][R128.64], P5 ;  /* 0x1e00000080e57fae */ /* 0x0003e2000a9a1014 */
[----:B------:R-:W-:-:S02]  /*5870*/  SEL R44, R44, RZ, P1 ;  /* 0x000000ff2c2c7207 */ /* 0x000fc40000800000 */
[----:B------:R-:W-:Y:S02]  /*5880*/  SEL R48, RZ, 0x4, P4 ;  /* 0x00000004ff307807 */ /* 0x000fe40002000000 */
[----:B------:R-:W-:Y:S02]  /*5890*/  ISETP.NE.U32.AND P4, PT, R44, RZ, PT ;  /* 0x000000ff2c00720c */ /* 0x000fe40003f85070 */
[----:B------:R-:W-:Y:S01]  /*58a0*/  SEL R46, R46, RZ, P1 ;  /* 0x000000ff2e2e7207 */ /* 0x000fe20000800000 */
[----:B------:R2:W-:Y:S01]  /*58b0*/  LDGSTS.E [R229+0x1e008], desc[UR20][R190.64], P2 ;  /* 0x1e008000bee57fae */ /* 0x0005e200091a1014 */
[-C--:B------:R-:W-:Y:S02]  /*58c0*/  ISETP.GE.AND P2, PT, R33, R42.reuse, PT ;  /* 0x0000002a2100720c */ /* 0x080fe40003f46270 */
[----:B------:R-:W-:Y:S01]  /*58d0*/  ISETP.NE.U32.AND P3, PT, R46, RZ, PT ;  /* 0x000000ff2e00720c */ /* 0x000fe20003f65070 */
[----:B------:R-:W0:Y:S01]  /*58e0*/  LDGDEPBAR ;  /* 0x00000000000079af */ /* 0x000e220000000000 */
[----:B------:R-:W-:Y:S01]  /*58f0*/  SEL R48, R48, RZ, P1 ;  /* 0x000000ff30307207 */ /* 0x000fe20000800000 */
[C---:B------:R-:W-:Y:S01]  /*5900*/  IMAD.SHL.U32 R46, R235.reuse, 0x4, RZ ;  /* 0x00000004eb2e7824 */ /* 0x040fe200078e00ff */
[----:B------:R-:W-:Y:S01]  /*5910*/  SHF.R.S32.HI R44, RZ, 0x1f, R235 ;  /* 0x0000001fff2c7819 */ /* 0x000fe200000114eb */
[----:B------:R3:W-:Y:S01]  /*5920*/  LDGSTS.E [R231+0xc000], desc[UR20][R188.64], P6 ;  /* 0x0c000000bce77fae */ /* 0x0007e2000b1a1014 */
[----:B------:R-:W-:Y:S01]  /*5930*/  SEL R50, RZ, 0x4, P2 ;  /* 0x00000004ff327807 */ /* 0x000fe20001000000 */
[----:B-1----:R-:W-:Y:S01]  /*5940*/  IMAD.WIDE R128, R235, 0x4, R128 ;  /* 0x00000004eb807825 */ /* 0x002fe200078e0280 */
[----:B------:R-:W-:Y:S01]  /*5950*/  ISETP.NE.U32.AND P5, PT, R48, RZ, PT ;  /* 0x000000ff3000720c */ /* 0x000fe20003fa5070 */
[----:B------:R1:W-:Y:S01]  /*5960*/  LDGSTS.E [R231+0xc400], desc[UR20][R124.64], P6 ;  /* 0x0c4000007ce77fae */ /* 0x0003e2000b1a1014 */
[----:B------:R-:W-:Y:S01]  /*5970*/  ISETP.GE.AND P2, PT, R35, R42, PT ;  /* 0x0000002a2300720c */ /* 0x000fe20003f46270 */
[C---:B--2---:R-:W-:Y:S01]  /*5980*/  IMAD.WIDE R190, R235.reuse, 0x4, R190 ;  /* 0x00000004ebbe7825 */ /* 0x044fe200078e02be */
[----:B------:R-:W-:Y:S01]  /*5990*/  SHF.L.U64.HI R48, R235, 0x2, R44 ;  /* 0x00000002eb307819 */ /* 0x000fe2000001022c */
[----:B------:R2:W-:Y:S01]  /*59a0*/  LDGSTS.E [R231+0xc800], desc[UR20][R126.64], P6 ;  /* 0x0c8000007ee77fae */ /* 0x0005e2000b1a1014 */
[----:B------:R-:W-:-:S02]  /*59b0*/  SEL R50, R50, RZ, P1 ;  /* 0x000000ff32327207 */ /* 0x000fc40000800000 */
[----:B------:R-:W-:Y:S01]  /*59c0*/  SEL R52, RZ, 0x4, P2 ;  /* 0x00000004ff347807 */ /* 0x000fe20001000000 */
[----:B------:R4:W-:Y:S01]  /*59d0*/  LDGSTS.E [R231+0xcc00], desc[UR20][R130.64], P6 ;  /* 0x0cc0000082e77fae */ /* 0x0009e2000b1a1014 */
[----:B------:R-:W-:Y:S01]  /*59e0*/  ISETP.NE.U32.AND P2, PT, R50, RZ, PT ;  /* 0x000000ff3200720c */ /* 0x000fe20003f45070 */
[C---:B---3--:R-:W-:Y:S01]  /*59f0*/  IMAD.WIDE R188, R119.reuse, 0x4, R188 ;  /* 0x0000000477bc7825 */ /* 0x048fe200078e02bc */
[----:B------:R-:W-:Y:S01]  /*5a00*/  SEL R52, R52, RZ, P1 ;  /* 0x000000ff34347207 */ /* 0x000fe20000800000 */
[----:B------:R3:W-:Y:S02]  /*5a10*/  LDGSTS.E [R231+0xd000], desc[UR20][R214.64], P6 ;  /* 0x0d000000d6e77fae */ /* 0x0007e4000b1a1014 */
[C---:B-1----:R-:W-:Y:S02]  /*5a20*/  IMAD.WIDE R124, R119.reuse, 0x4, R124 ;  /* 0x00000004777c7825 */ /* 0x042fe400078e027c */
[----:B------:R1:W-:Y:S02]  /*5a30*/  LDGSTS.E [R231+0xd400], desc[UR20][R158.64], P6 ;  /* 0x0d4000009ee77fae */ /* 0x0003e4000b1a1014 */
[----:B--2---:R-:W-:-:S02]  /*5a40*/  IMAD.WIDE R126, R119, 0x4, R126 ;  /* 0x00000004777e7825 */ /* 0x004fc400078e027e */
[----:B------:R2:W-:Y:S02]  /*5a50*/  LDGSTS.E [R231+0xd800], desc[UR20][R166.64], P6 ;  /* 0x0d800000a6e77fae */ /* 0x0005e4000b1a1014 */
[C---:B----4-:R-:W-:Y:S02]  /*5a60*/  IMAD.WIDE R130, R119.reuse, 0x4, R130 ;  /* 0x0000000477827825 */ /* 0x050fe400078e0282 */
[----:B------:R4:W-:Y:S02]  /*5a70*/  LDGSTS.E [R231+0xdc00], desc[UR20][R164.64], P6 ;  /* 0x0dc00000a4e77fae */ /* 0x0009e4000b1a1014 */
[C---:B---3--:R-:W-:Y:S02]  /*5a80*/  IMAD.WIDE R214, R119.reuse, 0x4, R214 ;  /* 0x0000000477d67825 */ /* 0x048fe400078e02d6 */
[----:B------:R3:W-:Y:S02]  /*5a90*/  LDGSTS.E [R231+0xe000], desc[UR20][R168.64], P6 ;  /* 0x0e000000a8e77fae */ /* 0x0007e4000b1a1014 */
[----:B-1----:R-:W-:-:S02]  /*5aa0*/  IMAD.WIDE R158, R119, 0x4, R158 ;  /* 0x00000004779e7825 */ /* 0x002fc400078e029e */
[----:B------:R1:W-:Y:S02]  /*5ab0*/  LDGSTS.E [R231+0xe400], desc[UR20][R170.64], P6 ;  /* 0x0e400000aae77fae */ /* 0x0003e4000b1a1014 */
[C---:B--2---:R-:W-:Y:S02]  /*5ac0*/  IMAD.WIDE R166, R119.reuse, 0x4, R166 ;  /* 0x0000000477a67825 */ /* 0x044fe400078e02a6 */
[----:B------:R2:W-:Y:S02]  /*5ad0*/  LDGSTS.E [R231+0xe800], desc[UR20][R172.64], P6 ;  /* 0x0e800000ace77fae */ /* 0x0005e4000b1a1014 */
[C---:B----4-:R-:W-:Y:S02]  /*5ae0*/  IMAD.WIDE R164, R119.reuse, 0x4, R164 ;  /* 0x0000000477a47825 */ /* 0x050fe400078e02a4 */
[----:B------:R4:W-:Y:S02]  /*5af0*/  LDGSTS.E [R231+0xec00], desc[UR20][R174.64], P6 ;  /* 0x0ec00000aee77fae */ /* 0x0009e4000b1a1014 */
[----:B---3--:R-:W-:-:S02]  /*5b00*/  IMAD.WIDE R168, R119, 0x4, R168 ;  /* 0x0000000477a87825 */ /* 0x008fc400078e02a8 */
[----:B------:R3:W-:Y:S02]  /*5b10*/  LDGSTS.E [R231+0xf000], desc[UR20][R176.64], P6 ;  /* 0x0f000000b0e77fae */ /* 0x0007e4000b1a1014 */
[C---:B-1----:R-:W-:Y:S02]  /*5b20*/  IMAD.WIDE R170, R119.reuse, 0x4, R170 ;  /* 0x0000000477aa7825 */ /* 0x042fe400078e02aa */
[----:B------:R1:W-:Y:S02]  /*5b30*/  LDGSTS.E [R231+0xf400], desc[UR20][R178.64], P6 ;  /* 0x0f400000b2e77fae */ /* 0x0003e4000b1a1014 */
[C---:B--2---:R-:W-:Y:S02]  /*5b40*/  IMAD.WIDE R172, R119.reuse, 0x4, R172 ;  /* 0x0000000477ac7825 */ /* 0x044fe400078e02ac */
[----:B------:R2:W-:Y:S02]  /*5b50*/  LDGSTS.E [R231+0xf800], desc[UR20][R180.64], P6 ;  /* 0x0f800000b4e77fae */ /* 0x0005e4000b1a1014 */
[----:B----4-:R-:W-:-:S02]  /*5b60*/  IMAD.WIDE R174, R119, 0x4, R174 ;  /* 0x0000000477ae7825 */ /* 0x010fc400078e02ae */
[----:B------:R4:W-:Y:S02]  /*5b70*/  LDGSTS.E [R231+0xfc00], desc[UR20][R122.64], P6 ;  /* 0x0fc000007ae77fae */ /* 0x0009e4000b1a1014 */
[C---:B---3--:R-:W-:Y:S02]  /*5b80*/  IMAD.WIDE R176, R119.reuse, 0x4, R176 ;  /* 0x0000000477b07825 */ /* 0x048fe400078e02b0 */
        /* <DEDUP_REMOVED lines=30> */
[----:B------:R4:W-:Y:S01]  /*5d70*/  LDGSTS.E [R233+0xfe00], desc[UR20][R152.64], P6 ;  /* 0x0fe0000098e97fae */ /* 0x0009e2000b1a1014 */
[-C--:B------:R-:W-:Y:S01]  /*5d80*/  IADD3 R210, P6, PT, R236, R46.reuse, RZ ;  /* 0x0000002eecd27210 */ /* 0x080fe20007fde0ff */
[----:B---3--:R-:W-:Y:S02]  /*5d90*/  IMAD.WIDE R146, R119, 0x4, R146 ;  /* 0x0000000477927825 */ /* 0x008fe400078e0292 */
[----:B------:R-:W0:Y:S02]  /*5da0*/  LDGDEPBAR ;  /* 0x00000000000079af */ /* 0x000e240000000000 */
[----:B------:R-:W-:Y:S01]  /*5db0*/  IMAD.X R211, R237, 0x1, R48, P6 ;  /* 0x00000001edd37824 */ /* 0x000fe200030e0630 */
[----:B------:R-:W-:Y:S01]  /*5dc0*/  BAR.SYNC.DEFER_BLOCKING 0x0 ;  /* 0x0000000000007b1d */ /* 0x000fe20000010000 */
[----:B------:R-:W-:Y:S01]  /*5dd0*/  IADD3 R186, P6, PT, R240, R46, RZ ;  /* 0x0000002ef0ba7210 */ /* 0x000fe20007fde0ff */
[----:B-1----:R-:W-:-:S04]  /*5de0*/  IMAD.WIDE R148, R119, 0x4, R148 ;  /* 0x0000000477947825 */ /* 0x002fc800078e0294 */
[----:B------:R-:W-:Y:S01]  /*5df0*/  IMAD.X R187, R241, 0x1, R48, P6 ;  /* 0x00000001f1bb7824 */ /* 0x000fe200030e0630 */
[----:B------:R-:W-:Y:S01]  /*5e00*/  ISETP.GE.AND P6, PT, R113, R42, PT ;  /* 0x0000002a7100720c */ /* 0x000fe20003fc6270 */
[----:B--2---:R-:W-:-:S04]  /*5e10*/  IMAD.WIDE R150, R119, 0x4, R150 ;  /* 0x0000000477967825 */ /* 0x004fc800078e0296 */
[----:B----4-:R-:W-:Y:S01]  /*5e20*/  IMAD.WIDE R152, R119, 0x4, R152 ;  /* 0x0000000477987825 */ /* 0x010fe200078e0298 */
[----:B------:R-:W-:Y:S01]  /*5e30*/  @!PT LDS RZ, [RZ] ;  /* 0x00000000fffff984 */ /* 0x000fe20000000800 */
[----:B------:R-:W-:Y:S01]  /*5e40*/  @!PT LDS RZ, [RZ] ;  /* 0x00000000fffff984 */ /* 0x000fe20000000800 */
[----:B------:R-:W-:Y:S01]  /*5e50*/  @!PT LDS RZ, [RZ] ;  /* 0x00000000fffff984 */ /* 0x000fe20000000800 */
[----:B------:R1:W-:Y:S01]  /*5e60*/  LDGSTS.E [R18+0x20000], desc[UR20][R236.64], P4 ;  /* 0x20000000ec127fae */ /* 0x0003e2000a1a1014 */
[----:B------:R-:W-:-:S03]  /*5e70*/  IADD3 R154, P4, PT, R242, R46, RZ ;  /* 0x0000002ef29a7210 */ /* 0x000fc60007f9e0ff */
[----:B------:R-:W-:Y:S01]  /*5e80*/  LDGSTS.E [R18+0x20008], desc[UR20][R242.64], P3 ;  /* 0x20008000f2127fae */ /* 0x000fe200099a1014 */
[----:B------:R-:W-:Y:S01]  /*5e90*/  ISETP.NE.U32.AND P3, PT, R52, RZ, PT ;  /* 0x000000ff3400720c */ /* 0x000fe20003f65070 */
[----:B------:R-:W-:Y:S01]  /*5ea0*/  IMAD.X R155, R243, 0x1, R48, P4 ;  /* 0x00000001f39b7824 */ /* 0x000fe200020e0630 */
[----:B------:R-:W-:Y:S01]  /*5eb0*/  ISETP.GE.AND P4, PT, R103, R42, PT ;  /* 0x0000002a6700720c */ /* 0x000fe20003f86270 */
[----:B------:R2:W-:Y:S01]  /*5ec0*/  LDGSTS.E [R22+0x20000], desc[UR20][R240.64], P5 ;  /* 0x20000000f0167fae */ /* 0x0005e2000a9a1014 */
[----:B------:R-:W-:Y:S02]  /*5ed0*/  IADD3 R208, P5, PT, R238, R46, RZ ;  /* 0x0000002eeed07210 */ /* 0x000fe40007fbe0ff */
[----:B------:R-:W-:Y:S01]  /*5ee0*/  SEL R50, RZ, 0x4, P4 ;  /* 0x00000004ff327807 */ /* 0x000fe20002000000 */
[----:B------:R3:W-:Y:S01]  /*5ef0*/  LDGSTS.E [R22+0x20008], desc[UR20][R238.64], P2 ;  /* 0x20008000ee167fae */ /* 0x0007e200091a1014 */
[----:B------:R-:W-:Y:S01]  /*5f00*/  ISETP.GE.AND P4, PT, R105, R42, PT ;  /* 0x0000002a6900720c */ /* 0x000fe20003f86270 */
[----:B-1----:R-:W-:Y:S01]  /*5f10*/  IMAD.WIDE R236, R235, 0x4, R206 ;  /* 0x00000004ebec7825 */ /* 0x002fe200078e02ce */
[----:B------:R-:W-:-:S03]  /*5f20*/  SEL R50, R50, RZ, P1 ;  /* 0x000000ff32327207 */ /* 0x000fc60000800000 */
[----:B------:R-:W-:Y:S01]  /*5f30*/  IMAD.X R209, R239, 0x1, R48, P5 ;  /* 0x00000001efd17824 */ /* 0x000fe200028e0630 */
[----:B------:R-:W-:Y:S01]  /*5f40*/  ISETP.NE.U32.AND P2, PT, R50, RZ, PT ;  /* 0x000000ff3200720c */ /* 0x000fe20003f45070 */
[----:B------:R1:W-:Y:S01]  /*5f50*/  LDGSTS.E [R26+0x20000], desc[UR20][R236.64], P3 ;  /* 0x20000000ec1a7fae */ /* 0x0003e200099a1014 */
[----:B------:R-:W-:Y:S01]  /*5f60*/  SEL R50, RZ, 0x4, P4 ;  /* 0x00000004ff327807 */ /* 0x000fe20002000000 */
[----:B--2---:R-:W-:Y:S01]  /*5f70*/  IMAD.WIDE R240, R235, 0x4, R204 ;  /* 0x00000004ebf07825 */ /* 0x004fe200078e02cc */
[----:B------:R-:W-:Y:S02]  /*5f80*/  ISETP.GE.AND P4, PT, R107, R42, PT ;  /* 0x0000002a6b00720c */ /* 0x000fe40003f86270 */
[----:B------:R-:W-:Y:S01]  /*5f90*/  SEL R50, R50, RZ, P1 ;  /* 0x000000ff32327207 */ /* 0x000fe20000800000 */
[C---:B---3--:R-:W-:Y:S01]  /*5fa0*/  IMAD.WIDE R238, R235.reuse, 0x4, R200 ;  /* 0x00000004ebee7825 */ /* 0x048fe200078e02c8 */
[----:B------:R-:W-:Y:S02]  /*5fb0*/  SEL R52, RZ, 0x4, P4 ;  /* 0x00000004ff347807 */ /* 0x000fe40002000000 */
[----:B------:R-:W-:Y:S01]  /*5fc0*/  ISETP.NE.U32.AND P4, PT, R50, RZ, PT ;  /* 0x000000ff3200720c */ /* 0x000fe20003f85070 */
[----:B------:R-:W-:Y:S01]  /*5fd0*/  IMAD.WIDE R242, R235, 0x4, R202 ;  /* 0x00000004ebf27825 */ /* 0x000fe200078e02ca */
[----:B------:R-:W-:Y:S01]  /*5fe0*/  IADD3 R206, P5, PT, R236, R46, RZ ;  /* 0x0000002eecce7210 */ /* 0x000fe20007fbe0ff */
[----:B------:R2:W-:Y:S01]  /*5ff0*/  LDGSTS.E [R26+0x20008], desc[UR20][R240.64], P2 ;  /* 0x20008000f01a7fae */ /* 0x0005e200091a1014 */
[----:B------:R-:W-:-:S02]  /*6000*/  ISETP.GE.AND P3, PT, R109, R42, PT ;  /* 0x0000002a6d00720c */ /* 0x000fc40003f66270 */
[----:B------:R-:W-:Y:S01]  /*6010*/  SEL R52, R52, RZ, P1 ;  /* 0x000000ff34347207 */ /* 0x000fe20000800000 */
[----:B------:R-:W-:Y:S01]  /*6020*/  IMAD.X R207, R237, 0x1, R48, P5 ;  /* 0x00000001edcf7824 */ /* 0x000fe200028e0630 */
[----:B------:R-:W-:Y:S01]  /*6030*/  ISETP.GE.AND P5, PT, R111, R42, PT ;  /* 0x0000002a6f00720c */ /* 0x000fe20003fa6270 */
[----:B-1----:R-:W-:Y:S01]  /*6040*/  IMAD.WIDE R236, R235, 0x4, R198 ;  /* 0x00000004ebec7825 */ /* 0x002fe200078e02c6 */
[----:B------:R-:W-:Y:S02]  /*6050*/  SEL R50, RZ, 0x4, P3 ;  /* 0x00000004ff327807 */ /* 0x000fe40001800000 */
[-C--:B------:R-:W-:Y:S01]  /*6060*/  IADD3 R204, P3, PT, R240, R46.reuse, RZ ;  /* 0x0000002ef0cc7210 */ /* 0x080fe20007f7e0ff */
[----:B------:R-:W-:Y:S01]  /*6070*/  LDGSTS.E [R30+0x20000], desc[UR20][R244.64], P4 ;  /* 0x20000000f41e7fae */ /* 0x000fe2000a1a1014 */
[----:B------:R-:W-:Y:S02]  /*6080*/  SEL R54, RZ, 0x4, P5 ;  /* 0x00000004ff367807 */ /* 0x000fe40002800000 */
[----:B------:R-:W-:Y:S01]  /*6090*/  SEL R50, R50, RZ, P1 ;  /* 0x000000ff32327207 */ /* 0x000fe20000800000 */
[----:B------:R-:W-:Y:S01]  /*60a0*/  IMAD.X R205, R241, 0x1, R48, P3 ;  /* 0x00000001f1cd7824 */ /* 0x000fe200018e0630 */
[----:B------:R-:W-:Y:S01]  /*60b0*/  ISETP.NE.U32.AND P5, PT, R52, RZ, PT ;  /* 0x000000ff3400720c */ /* 0x000fe20003fa5070 */
[----:B--2---:R-:W-:Y:S01]  /*60c0*/  IMAD.WIDE R240, R235, 0x4, R182 ;  /* 0x00000004ebf07825 */ /* 0x004fe200078e02b6 */
[----:B------:R-:W-:-:S02]  /*60d0*/  IADD3 R184, P4, PT, R244, R46, RZ ;  /* 0x0000002ef4b87210 */ /* 0x000fc40007f9e0ff */
[----:B------:R-:W-:Y:S02]  /*60e0*/  ISETP.NE.U32.AND P3, PT, R50, RZ, PT ;  /* 0x000000ff3200720c */ /* 0x000fe40003f65070 */
[----:B------:R-:W-:Y:S01]  /*60f0*/  SEL R50, RZ, 0x4, P6 ;  /* 0x00000004ff327807 */ /* 0x000fe20003000000 */
[--C-:B------:R-:W-:Y:S01]  /*6100*/  IMAD.X R185, R245, 0x1, R48.reuse, P4 ;  /* 0x00000001f5b97824 */ /* 0x100fe200020e0630 */
[-C--:B------:R-:W-:Y:S02]  /*6110*/  IADD3 R198, P4, PT, R238, R46.reuse, RZ ;  /* 0x0000002eeec67210 */ /* 0x080fe40007f9e0ff */
[----:B------:R-:W-:Y:S02]  /*6120*/  SEL R54, R54, RZ, P1 ;  /* 0x000000ff36367207 */ /* 0x000fe40000800000 */
[----:B------:R-:W-:Y:S01]  /*6130*/  SEL R50, R50, RZ, P1 ;  /* 0x000000ff32327207 */ /* 0x000fe20000800000 */
[----:B------:R-:W-:Y:S01]  /*6140*/  LDGSTS.E [R30+0x20008], desc[UR20][R242.64], P5 ;  /* 0x20008000f21e7fae */ /* 0x000fe2000a9a1014 */
[----:B------:R-:W-:Y:S01]  /*6150*/  ISETP.NE.U32.AND P2, PT, R54, RZ, PT ;  /* 0x000000ff3600720c */ /* 0x000fe20003f45070 */
[----:B------:R-:W-:Y:S01]  /*6160*/  IMAD.X R199, R239, 0x1, R48, P4 ;  /* 0x00000001efc77824 */ /* 0x000fe200020e0630 */
[----:B------:R-:W-:Y:S01]  /*6170*/  IADD3 R200, P6, PT, R242, R46, RZ ;  /* 0x0000002ef2c87210 */ /* 0x000fe20007fde0ff */
[----:B------:R1:W-:Y:S01]  /*6180*/  LDGSTS.E [R223+0x20000], desc[UR20][R238.64], P3 ;  /* 0x20000000eedf7fae */ /* 0x0003e200099a1014 */
[----:B------:R-:W-:-:S02]  /*6190*/  ISETP.NE.U32.AND P5, PT, R50, RZ, PT ;  /* 0x000000ff3200720c */ /* 0x000fc40003fa5070 */
[----:B------:R-:W-:Y:S01]  /*61a0*/  IADD3 R182, P4, PT, R240, R46, RZ ;  /* 0x0000002ef0b67210 */ /* 0x000fe20007f9e0ff */
[--C-:B------:R-:W-:Y:S01]  /*61b0*/  IMAD.X R201, R243, 0x1, R48.reuse, P6 ;  /* 0x00000001f3c97824 */ /* 0x100fe200030e0630 */
[----:B------:R-:W-:Y:S02]  /*61c0*/  ISETP.GE.AND P3, PT, R115, R42, PT ;  /* 0x0000002a7300720c */ /* 0x000fe40003f66270 */
[----:B------:R-:W-:Y:S01]  /*61d0*/  IADD3 R202, P6, PT, R236, R46, RZ ;  /* 0x0000002eecca7210 */ /* 0x000fe20007fde0ff */
[--C-:B------:R-:W-:Y:S01]  /*61e0*/  IMAD.X R183, R241, 0x1, R48.reuse, P4 ;  /* 0x00000001f1b77824 */ /* 0x100fe200020e0630 */
[-C--:B------:R-:W-:Y:S01]  /*61f0*/  ISETP.GE.AND P4, PT, R117, R42.reuse, PT ;  /* 0x0000002a7500720c */ /* 0x080fe20003f86270 */
[----:B------:R2:W-:Y:S01]  /*6200*/  LDGSTS.E [R223+0x20008], desc[UR20][R236.64], P2 ;  /* 0x20008000ecdf7fae */ /* 0x0005e200091a1014 */
[----:B------:R-:W-:Y:S01]  /*6210*/  SEL R50, RZ, 0x4, P3 ;  /* 0x00000004ff327807 */ /* 0x000fe20001800000 */
[----:B------:R-:W-:Y:S01]  /*6220*/  IMAD.X R203, R237, 0x1, R48, P6 ;  /* 0x00000001edcb7824 */ /* 0x000fe200030e0630 */
[----:B------:R-:W-:Y:S01]  /*6230*/  SEL R52, RZ, 0x4, P4 ;  /* 0x00000004ff347807 */ /* 0x000fe20002000000 */
[----:B------:R3:W-:Y:S01]  /*6240*/  LDGSTS.E [R225+0x20000], desc[UR20][R240.64], P5 ;  /* 0x20000000f0e17fae */ /* 0x0007e2000a9a1014 */
[----:B------:R-:W-:Y:S01]  /*6250*/  ISETP.GE.AND P6, PT, R217, R42, PT ;  /* 0x0000002ad900720c */ /* 0x000fe20003fc6270 */
[----:B-1----:R-:W-:Y:S01]  /*6260*/  IMAD.WIDE R238, R235, 0x4, R194 ;  /* 0x00000004ebee7825 */ /* 0x002fe200078e02c2 */
[----:B------:R-:W-:-:S02]  /*6270*/  SEL R50, R50, RZ, P1 ;  /* 0x000000ff32327207 */ /* 0x000fc40000800000 */
[-C--:B------:R-:W-:Y:S02]  /*6280*/  ISETP.GE.AND P4, PT, R219, R42.reuse, PT ;  /* 0x0000002adb00720c */ /* 0x080fe40003f86270 */
[-C--:B------:R-:W-:Y:S01]  /*6290*/  ISETP.GE.AND P2, PT, R4, R42.reuse, PT ;  /* 0x0000002a0400720c */ /* 0x080fe20003f46270 */
[----:B--2---:R-:W-:Y:S01]  /*62a0*/  IMAD.WIDE R236, R235, 0x4, R196 ;  /* 0x00000004ebec7825 */ /* 0x004fe200078e02c4 */
[----:B------:R-:W-:Y:S02]  /*62b0*/  ISETP.GE.AND P5, PT, R221, R42, PT ;  /* 0x0000002add00720c */ /* 0x000fe40003fa6270 */
[----:B------:R-:W-:Y:S01]  /*62c0*/  SEL R52, R52, RZ, P1 ;  /* 0x000000ff34347207 */ /* 0x000fe20000800000 */
[----:B---3--:R-:W-:Y:S01]  /*62d0*/  IMAD.WIDE R240, R235, 0x4, R192 ;  /* 0x00000004ebf07825 */ /* 0x008fe200078e02c0 */
[----:B------:R-:W-:Y:S02]  /*62e0*/  ISETP.NE.U32.AND P3, PT, R50, RZ, PT ;  /* 0x000000ff3200720c */ /* 0x000fe40003f65070 */
[----:B------:R-:W-:-:S02]  /*62f0*/  SEL R42, RZ, 0x4, P6 ;  /* 0x00000004ff2a7807 */ /* 0x000fc40003000000 */
[----:B------:R-:W-:Y:S02]  /*6300*/  SEL R50, RZ, 0x4, P4 ;  /* 0x00000004ff327807 */ /* 0x000fe40002000000 */
[----:B------:R-:W-:Y:S02]  /*6310*/  SEL R54, RZ, 0x4, P2 ;  /* 0x00000004ff367807 */ /* 0x000fe40001000000 */
[----:B------:R-:W-:Y:S02]  /*6320*/  ISETP.NE.U32.AND P2, PT, R52, RZ, PT ;  /* 0x000000ff3400720c */ /* 0x000fe40003f45070 */
[----:B------:R-:W-:Y:S02]  /*6330*/  SEL R42, R42, RZ, P1 ;  /* 0x000000ff2a2a7207 */ /* 0x000fe40000800000 */
[----:B------:R-:W-:Y:S01]  /*6340*/  SEL R52, RZ, 0x4, P5 ;  /* 0x00000004ff347807 */ /* 0x000fe20002800000 */
[----:B------:R1:W-:Y:S01]  /*6350*/  LDGSTS.E [R225+0x20008], desc[UR20][R236.64], P3 ;  /* 0x20008000ece17fae */ /* 0x0003e200099a1014 */
[----:B------:R-:W-:-:S02]  /*6360*/  SEL R50, R50, RZ, P1 ;  /* 0x000000ff32327207 */ /* 0x000fc40000800000 */
[----:B------:R-:W-:Y:S02]  /*6370*/  SEL R54, R54, RZ, P1 ;  /* 0x000000ff36367207 */ /* 0x000fe40000800000 */
[----:B------:R-:W-:Y:S02]  /*6380*/  ISETP.NE.U32.AND P5, PT, R42, RZ, PT ;  /* 0x000000ff2a00720c */ /* 0x000fe40003fa5070 */
[----:B------:R-:W-:Y:S01]  /*6390*/  SEL R52, R52, RZ, P1 ;  /* 0x000000ff34347207 */ /* 0x000fe20000800000 */
[----:B------:R-:W-:Y:S01]  /*63a0*/  LDGSTS.E [R227+0x20000], desc[UR20][R238.64], P2 ;  /* 0x20000000eee37fae */ /* 0x000fe200091a1014 */
[----:B------:R-:W-:Y:S01]  /*63b0*/  ISETP.NE.U32.AND P1, PT, R50, RZ, PT ;  /* 0x000000ff3200720c */ /* 0x000fe20003f25070 */
[----:B------:R-:W-:Y:S01]  /*63c0*/  VIADD R50, R6, 0xffffff60 ;  /* 0xffffff6006327836 */ /* 0x000fe20000000000 */
[----:B------:R-:W-:Y:S02]  /*63d0*/  ISETP.NE.U32.AND P3, PT, R52, RZ, PT ;  /* 0x000000ff3400720c */ /* 0x000fe40003f65070 */
[----:B------:R-:W-:-:S02]  /*63e0*/  SHF.R.S32.HI R42, RZ, 0x1f, R119 ;  /* 0x0000001fff2a7819 */ /* 0x000fc40000011477 */
[----:B------:R-:W-:Y:S02]  /*63f0*/  ISETP.NE.U32.AND P4, PT, R54, RZ, PT ;  /* 0x000000ff3600720c */ /* 0x000fe40003f85070 */
[-C--:B------:R-:W-:Y:S01]  /*6400*/  IADD3 R192, P2, PT, R240, R46.reuse, RZ ;  /* 0x0000002ef0c07210 */ /* 0x080fe20007f5e0ff */
[----:B------:R2:W-:Y:S01]  /*6410*/  LDGSTS.E [R227+0x20008], desc[UR20][R240.64], P5 ;  /* 0x20008000f0e37fae */ /* 0x0005e2000a9a1014 */
[----:B------:R-:W-:Y:S02]  /*6420*/  SHF.L.U64.HI R249, R119, 0x2, R42 ;  /* 0x0000000277f97819 */ /* 0x000fe4000001022a */
[-C--:B------:R-:W-:Y:S01]  /*6430*/  IADD3 R196, P6, PT, R236, R46.reuse, RZ ;  /* 0x0000002eecc47210 */ /* 0x080fe20007fde0ff */
[----:B------:R-:W-:Y:S01]  /*6440*/  LDGSTS.E [R229+0x20000], desc[UR20][R128.64], P1 ;  /* 0x2000000080e57fae */ /* 0x000fe200089a1014 */
[--C-:B------:R-:W-:Y:S01]  /*6450*/  IMAD.X R193, R241, 0x1, R48.reuse, P2 ;  /* 0x00000001f1c17824 */ /* 0x100fe200010e0630 */
[-C--:B-1----:R-:W-:Y:S02]  /*6460*/  IADD3 R236, P2, PT, R188, R247.reuse, RZ ;  /* 0x000000f7bcec7210 */ /* 0x082fe40007f5e0ff */
[----:B------:R-:W-:Y:S01]  /*6470*/  LDGSTS.E [R229+0x20008], desc[UR20][R190.64], P3 ;  /* 0x20008000bee57fae */ /* 0x000fe200099a1014 */
[--C-:B------:R-:W-:Y:S01]  /*6480*/  IMAD.X R197, R237, 0x1, R48.reuse, P6 ;  /* 0x00000001edc57824 */ /* 0x100fe200030e0630 */
[----:B------:R-:W-:Y:S01]  /*6490*/  IADD3 R194, P6, PT, R238, R46, RZ ;  /* 0x0000002eeec27210 */ /* 0x000fe20007fde0ff */
[----:B------:R-:W-:Y:S01]  /*64a0*/  IMAD.X R237, R189, 0x1, R249, P2 ;  /* 0x00000001bded7824 */ /* 0x000fe200010e06f9 */
[-C--:B--2---:R-:W-:Y:S01]  /*64b0*/  IADD3 R240, P1, PT, R126, R247.reuse, RZ ;  /* 0x000000f77ef07210 */ /* 0x084fe20007f3e0ff */
[----:B------:R-:W0:Y:S01]  /*64c0*/  LDGDEPBAR ;  /* 0x00000000000079af */ /* 0x000e220000000000 */
[----:B------:R-:W-:Y:S01]  /*64d0*/  IADD3 R238, P2, PT, R124, R247, RZ ;  /* 0x000000f77cee7210 */ /* 0x000fe20007f5e0ff */
[----:B------:R-:W-:-:S02]  /*64e0*/  IMAD.X R195, R239, 0x1, R48, P6 ;  /* 0x00000001efc37824 */ /* 0x000fc400030e0630 */
[--C-:B------:R-:W-:Y:S01]  /*64f0*/  IMAD.X R241, R127, 0x1, R249.reuse, P1 ;  /* 0x000000017ff17824 */ /* 0x100fe200008e06f9 */
[-C--:B------:R-:W-:Y:S01]  /*6500*/  IADD3 R244, P1, PT, R214, R247.reuse, RZ ;  /* 0x000000f7d6f47210 */ /* 0x080fe20007f3e0ff */
[----:B------:R1:W-:Y:S01]  /*6510*/  LDGSTS.E [R231+0x10000], desc[UR20][R188.64], P4 ;  /* 0x10000000bce77fae */ /* 0x0003e2000a1a1014 */
[--C-:B------:R-:W-:Y:S01]  /*6520*/  IMAD.X R239, R125, 0x1, R249.reuse, P2 ;  /* 0x000000017def7824 */ /* 0x100fe200010e06f9 */
[-C--:B------:R-:W-:Y:S02]  /*6530*/  IADD3 R242, P2, PT, R130, R247.reuse, RZ ;  /* 0x000000f782f27210 */ /* 0x080fe40007f5e0ff */
[----:B------:R2:W-:Y:S01]  /*6540*/  LDGSTS.E [R231+0x10400], desc[UR20][R124.64], P4 ;  /* 0x104000007ce77fae */ /* 0x0005e2000a1a1014 */
[--C-:B------:R-:W-:Y:S02]  /*6550*/  IMAD.X R245, R215, 0x1, R249.reuse, P1 ;  /* 0x00000001d7f57824 */ /* 0x100fe400008e06f9 */
[----:B------:R-:W-:Y:S01]  /*6560*/  IMAD.X R243, R131, 0x1, R249, P2 ;  /* 0x0000000183f37824 */ /* 0x000fe200010e06f9 */
[----:B------:R3:W-:Y:S04]  /*6570*/  LDGSTS.E [R231+0x10800], desc[UR20][R126.64], P4 ;  /* 0x108000007ee77fae */ /* 0x0007e8000a1a1014 */
[----:B------:R4:W-:Y:S01]  /*6580*/  LDGSTS.E [R231+0x10c00], desc[UR20][R130.64], P4 ;  /* 0x10c0000082e77fae */ /* 0x0009e2000a1a1014 */
[----:B-1----:R-:W-:-:S02]  /*6590*/  IADD3 R188, P2, PT, R158, R247, RZ ;  /* 0x000000f79ebc7210 */ /* 0x002fc40007f5e0ff */
[-C--:B--2---:R-:W-:Y:S01]  /*65a0*/  IADD3 R124, P1, PT, R166, R247.reuse, RZ ;  /* 0x000000f7a67c7210 */ /* 0x084fe20007f3e0ff */
[----:B------:R1:W-:Y:S02]  /*65b0*/  LDGSTS.E [R231+0x11000], desc[UR20][R214.64], P4 ;  /* 0x11000000d6e77fae */ /* 0x0003e4000a1a1014 */
[--C-:B------:R-:W-:Y:S01]  /*65c0*/  IMAD.X R189, R159, 0x1, R249.reuse, P2 ;  /* 0x000000019fbd7824 */ /* 0x100fe200010e06f9 */
[-C--:B---3--:R-:W-:Y:S01]  /*65d0*/  IADD3 R126, P2, PT, R164, R247.reuse, RZ ;  /* 0x000000f7a47e7210 */ /* 0x088fe20007f5e0ff */
[--C-:B------:R-:W-:Y:S01]  /*65e0*/  IMAD.X R125, R167, 0x1, R249.reuse, P1 ;  /* 0x00000001a77d7824 */ /* 0x100fe200008e06f9 */
[----:B------:R2:W-:Y:S01]  /*65f0*/  LDGSTS.E [R231+0x11400], desc[UR20][R158.64], P4 ;  /* 0x114000009ee77fae */ /* 0x0005e2000a1a1014 */
[----:B----4-:R-:W-:Y:S02]  /*6600*/  IADD3 R130, P1, PT, R168, R247, RZ ;  /* 0x000000f7a8827210 */ /* 0x010fe40007f3e0ff */
[--C-:B------:R-:W-:Y:S01]  /*6610*/  IMAD.X R127, R165, 0x1, R249.reuse, P2 ;  /* 0x00000001a57f7824 */ /* 0x100fe200010e06f9 */
[----:B------:R3:W-:Y:S02]  /*6620*/  LDGSTS.E [R231+0x11800], desc[UR20][R166.64], P4 ;  /* 0x11800000a6e77fae */ /* 0x0007e4000a1a1014 */
[----:B------:R-:W-:-:S02]  /*6630*/  IMAD.X R131, R169, 0x1, R249, P1 ;  /* 0x00000001a9837824 */ /* 0x000fc400008e06f9 */
[----:B------:R4:W-:Y:S01]  /*6640*/  LDGSTS.E [R231+0x11c00], desc[UR20][R164.64], P4 ;  /* 0x11c00000a4e77fae */ /* 0x0009e2000a1a1014 */
[-C--:B-1----:R-:W-:Y:S02]  /*6650*/  IADD3 R214, P2, PT, R170, R247.reuse, RZ ;  /* 0x000000f7aad67210 */ /* 0x082fe40007f5e0ff */
[-C--:B--2---:R-:W-:Y:S01]  /*6660*/  IADD3 R158, P1, PT, R172, R247.reuse, RZ ;  /* 0x000000f7ac9e7210 */ /* 0x084fe20007f3e0ff */
[----:B------:R1:W-:Y:S02]  /*6670*/  LDGSTS.E [R231+0x12000], desc[UR20][R168.64], P4 ;  /* 0x12000000a8e77fae */ /* 0x0003e4000a1a1014 */
[--C-:B------:R-:W-:Y:S01]  /*6680*/  IMAD.X R215, R171, 0x1, R249.reuse, P2 ;  /* 0x00000001abd77824 */ /* 0x100fe200010e06f9 */
[-C--:B---3--:R-:W-:Y:S01]  /*6690*/  IADD3 R166, P2, PT, R174, R247.reuse, RZ ;  /* 0x000000f7aea67210 */ /* 0x088fe20007f5e0ff */
[----:B------:R-:W-:Y:S01]  /*66a0*/  IMAD.X R159, R173, 0x1, R249, P1 ;  /* 0x00000001ad9f7824 */ /* 0x000fe200008e06f9 */
[----:B------:R2:W-:Y:S01]  /*66b0*/  LDGSTS.E [R231+0x12400], desc[UR20][R170.64], P4 ;  /* 0x12400000aae77fae */ /* 0x0005e2000a1a1014 */
[----:B----4-:R-:W-:-:S02]  /*66c0*/  IADD3 R164, P1, PT, R176, R247, RZ ;  /* 0x000000f7b0a47210 */ /* 0x010fc40007f3e0ff */
[--C-:B------:R-:W-:Y:S01]  /*66d0*/  IMAD.X R167, R175, 0x1, R249.reuse, P2 ;  /* 0x00000001afa77824 */ /* 0x100fe200010e06f9 */
[----:B------:R3:W-:Y:S02]  /*66e0*/  LDGSTS.E [R231+0x12800], desc[UR20][R172.64], P4 ;  /* 0x12800000ace77fae */ /* 0x0007e4000a1a1014 */
[--C-:B------:R-:W-:Y:S02]  /*66f0*/  IMAD.X R165, R177, 0x1, R249.reuse, P1 ;  /* 0x00000001b1a57824 */ /* 0x100fe400008e06f9 */
        /* <DEDUP_REMOVED lines=11> */
[----:B------:R-:W-:Y:S02]  /*67b0*/  IMAD.X R175, R121, 0x1, R249, P1 ;  /* 0x0000000179af7824 */ /* 0x000fe400008e06f9 */
[----:B------:R4:W-:Y:S01]  /*67c0*/  LDGSTS.E [R231+0x13c00], desc[UR20][R122.64], P4 ;  /* 0x13c000007ae77fae */ /* 0x0009e2000a1a1014 */
[----:B-1----:R-:W-:-:S03]  /*67d0*/  IADD3 R176, P1, PT, R156, R247, RZ ;  /* 0x000000f79cb07210 */ /* 0x002fc60007f3e0ff */
[----:B------:R1:W-:Y:S01]  /*67e0*/  LDGSTS.E [R233+0x10200], desc[UR20][R120.64], P4 ;  /* 0x1020000078e97fae */ /* 0x0003e2000a1a1014 */
[-C--:B--2---:R-:W-:Y:S01]  /*67f0*/  IADD3 R178, P2, PT, R162, R247.reuse, RZ ;  /* 0x000000f7a2b27210 */ /* 0x084fe20007f5e0ff */
[--C-:B------:R-:W-:Y:S02]  /*6800*/  IMAD.X R177, R157, 0x1, R249.reuse, P1 ;  /* 0x000000019db17824 */ /* 0x100fe400008e06f9 */
[----:B------:R2:W-:Y:S01]  /*6810*/  LDGSTS.E [R233+0x10600], desc[UR20][R156.64], P4 ;  /* 0x106000009ce97fae */ /* 0x0005e2000a1a1014 */
[-C--:B---3--:R-:W-:Y:S01]  /*6820*/  IADD3 R180, P1, PT, R160, R247.reuse, RZ ;  /* 0x000000f7a0b47210 */ /* 0x088fe20007f3e0ff */
[--C-:B------:R-:W-:Y:S02]  /*6830*/  IMAD.X R179, R163, 0x1, R249.reuse, P2 ;  /* 0x00000001a3b37824 */ /* 0x100fe400010e06f9 */
[----:B------:R2:W-:Y:S01]  /*6840*/  LDGSTS.E [R233+0x10a00], desc[UR20][R162.64], P4 ;  /* 0x10a00000a2e97fae */ /* 0x0005e2000a1a1014 */
[----:B----4-:R-:W-:Y:S01]  /*6850*/  IADD3 R122, P2, PT, R212, R247, RZ ;  /* 0x000000f7d47a7210 */ /* 0x010fe20007f5e0ff */
[--C-:B------:R-:W-:Y:S01]  /*6860*/  IMAD.X R181, R161, 0x1, R249.reuse, P1 ;  /* 0x00000001a1b57824 */ /* 0x100fe200008e06f9 */
[----:B------:R-:W-:Y:S01]  /*6870*/  ISETP.GE.AND P1, PT, R3, R50, PT ;  /* 0x000000320300720c */ /* 0x000fe20003f26270 */
[----:B------:R2:W-:Y:S01]  /*6880*/  LDGSTS.E [R233+0x10e00], desc[UR20][R160.64], P4 ;  /* 0x10e00000a0e97fae */ /* 0x0005e2000a1a1014 */
[----:B-1----:R-:W-:Y:S01]  /*6890*/  IADD3 R120, P3, PT, R128, R46, RZ ;  /* 0x0000002e80787210 */ /* 0x002fe20007f7e0ff */
[----:B------:R-:W-:Y:S01]  /*68a0*/  IMAD.X R123, R213, 0x1, R249, P2 ;  /* 0x00000001d57b7824 */ /* 0x000fe200010e06f9 */
[----:B------:R-:W-:Y:S01]  /*68b0*/  SEL R52, RZ, 0x4, P1 ;  /* 0x00000004ff347807 */ /* 0x000fe20000800000 */
[----:B------:R2:W-:Y:S01]  /*68c0*/  LDGSTS.E [R233+0x11200], desc[UR20][R212.64], P4 ;  /* 0x11200000d4e97fae */ /* 0x0005e2000a1a1014 */
[----:B------:R-:W-:Y:S01]  /*68d0*/  ISETP.GE.AND P1, PT, R25, R50, PT ;  /* 0x000000321900720c */ /* 0x000fe20003f26270 */
[----:B------:R-:W-:Y:S01]  /*68e0*/  IMAD.X R121, R129, 0x1, R48, P3 ;  /* 0x0000000181797824 */ /* 0x000fe200018e0630 */
[----:B------:R-:W-:Y:S01]  /*68f0*/  ISETP.GT.AND P2, PT, R12, 0xbf, PT ;  /* 0x000000bf0c00780c */ /* 0x000fe20003f44270 */
[----:B------:R2:W-:Y:S01]  /*6900*/  LDGSTS.E [R233+0x11600], desc[UR20][R132.64], P4 ;  /* 0x1160000084e97fae */ /* 0x0005e2000a1a1014 */
[----:B------:R-:W-:-:S02]  /*6910*/  SEL R54, RZ, 0x4, P1 ;  /* 0x00000004ff367807 */ /* 0x000fc40000800000 */
[----:B------:R-:W-:Y:S01]  /*6920*/  ISETP.NE.U32.AND P1, PT, RZ, UR8, PT ;  /* 0x00000008ff007c0c */ /* 0x000fe2000bf25070 */
[----:B------:R2:W-:Y:S01]  /*6930*/  LDGSTS.E [R233+0x11a00], desc[UR20][R134.64], P4 ;  /* 0x11a0000086e97fae */ /* 0x0005e2000a1a1014 */
[----:B------:R-:W-:Y:S02]  /*6940*/  SEL R52, R52, RZ, P2 ;  /* 0x000000ff34347207 */ /* 0x000fe40001000000 */
[----:B------:R-:W-:Y:S01]  /*6950*/  ISETP.LT.OR P6, PT, R12, 0x20, P1 ;  /* 0x000000200c00780c */ /* 0x000fe20000fc1670 */
[----:B------:R2:W-:Y:S01]  /*6960*/  LDGSTS.E [R233+0x11e00], desc[UR20][R136.64], P4 ;  /* 0x11e0000088e97fae */ /* 0x0005e2000a1a1014 */
[----:B------:R-:W-:Y:S02]  /*6970*/  ISETP.GE.AND P3, PT, R29, R50, PT ;  /* 0x000000321d00720c */ /* 0x000fe40003f66270 */
[----:B------:R-:W-:Y:S01]  /*6980*/  ISETP.NE.U32.AND P5, PT, R52, RZ, PT ;  /* 0x000000ff3400720c */ /* 0x000fe20003fa5070 */
[----:B------:R2:W-:Y:S01]  /*6990*/  LDGSTS.E [R233+0x12200], desc[UR20][R138.64], P4 ;  /* 0x122000008ae97fae */ /* 0x0005e2000a1a1014 */
[----:B------:R-:W-:-:S02]  /*69a0*/  SEL R52, RZ, 0x4, P3 ;  /* 0x00000004ff347807 */ /* 0x000fc40001800000 */
[----:B------:R-:W-:Y:S01]  /*69b0*/  ISETP.GE.AND P3, PT, R33, R50, PT ;  /* 0x000000322100720c */ /* 0x000fe20003f66270 */
[----:B------:R2:W-:Y:S01]  /*69c0*/  LDGSTS.E [R233+0x12600], desc[UR20][R140.64], P4 ;  /* 0x126000008ce97fae */ /* 0x0005e2000a1a1014 */
[----:B------:R-:W-:Y:S02]  /*69d0*/  SEL R54, R54, RZ, P2 ;  /* 0x000000ff36367207 */ /* 0x000fe40001000000 */
[----:B------:R-:W-:Y:S01]  /*69e0*/  SEL R52, R52, RZ, P2 ;  /* 0x000000ff34347207 */ /* 0x000fe20001000000 */
[----:B------:R2:W-:Y:S01]  /*69f0*/  LDGSTS.E [R233+0x12a00], desc[UR20][R142.64], P4 ;  /* 0x12a000008ee97fae */ /* 0x0005e2000a1a1014 */
[----:B------:R-:W-:Y:S02]  /*6a00*/  SEL R56, RZ, 0x4, P3 ;  /* 0x00000004ff387807 */ /* 0x000fe40001800000 */
[----:B------:R-:W-:Y:S01]  /*6a10*/  ISETP.NE.U32.AND P3, PT, R52, RZ, PT ;  /* 0x000000ff3400720c */ /* 0x000fe20003f65070 */
[----:B------:R2:W-:Y:S01]  /*6a20*/  LDGSTS.E [R233+0x12e00], desc[UR20][R144.64], P4 ;  /* 0x12e0000090e97fae */ /* 0x0005e2000a1a1014 */
[----:B------:R-:W-:-:S03]  /*6a30*/  SEL R56, R56, RZ, P2 ;  /* 0x000000ff38387207 */ /* 0x000fc60001000000 */
[----:B------:R2:W-:Y:S04]  /*6a40*/  LDGSTS.E [R233+0x13200], desc[UR20][R146.64], P4 ;  /* 0x1320000092e97fae */ /* 0x0005e8000a1a1014 */
[----:B------:R2:W-:Y:S04]  /*6a50*/  LDGSTS.E [R233+0x13600], desc[UR20][R148.64], P4 ;  /* 0x1360000094e97fae */ /* 0x0005e8000a1a1014 */
[----:B------:R2:W-:Y:S04]  /*6a60*/  LDGSTS.E [R233+0x13a00], desc[UR20][R150.64], P4 ;  /* 0x13a0000096e97fae */ /* 0x0005e8000a1a1014 */
[----:B------:R2:W-:Y:S01]  /*6a70*/  LDGSTS.E [R233+0x13e00], desc[UR20][R152.64], P4 ;  /* 0x13e0000098e97fae */ /* 0x0005e2000a1a1014 */
[----:B------:R-:W-:-:S03]  /*6a80*/  IADD3 R128, P4, PT, R190, R46, RZ ;  /* 0x0000002ebe807210 */ /* 0x000fc60007f9e0ff */
[----:B------:R-:W0:Y:S02]  /*6a90*/  LDGDEPBAR ;  /* 0x00000000000079af */ /* 0x000e240000000000 */
[----:B------:R-:W-:Y:S01]  /*6aa0*/  IMAD.X R129, R191, 0x1, R48, P4 ;  /* 0x00000001bf817824 */ /* 0x000fe200020e0630 */
[----:B------:R-:W-:Y:S01]  /*6ab0*/  ISETP.NE.U32.AND P4, PT, R54, RZ, PT ;  /* 0x000000ff3600720c */ /* 0x000fe20003f85070 */
[----:B------:R-:W-:-:S04]  /*6ac0*/  DEPBAR.LE SB0, 0x8 ;  /* 0x000082000000791a */ /* 0x000fc80000000000 */
[----:B------:R-:W-:Y:S06]  /*6ad0*/  BAR.SYNC.DEFER_BLOCKING 0x0 ;  /* 0x0000000000007b1d */ /* 0x000fec0000010000 */
[----:B--2---:R-:W-:Y:S05]  /*6ae0*/  @P6 BRA `(.L_x_6) ;  /* 0x0000000000846947 */ /* 0x004fea0003800000 */
[----:B------:R-:W-:Y:S02]  /*6af0*/  UIADD3 UR4, UPT, UPT, UR10, 0x18000, URZ ;  /* 0x000180000a047890 */ /* 0x000fe4000fffe0ff */
[----:B------:R-:W-:Y:S02]  /*6b00*/  USHF.R.U32.HI UR8, URZ, 0x4, UR10 ;  /* 0x00000004ff087899 */ /* 0x000fe4000801160a */
[----:B------:R-:W-:Y:S02]  /*6b10*/  USHF.R.U32.HI UR4, URZ, 0x4, UR4 ;  /* 0x00000004ff047899 */ /* 0x000fe40008011604 */
[----:B------:R-:W-:Y:S02]  /*6b20*/  USGXT.U32 UR8, UR8, 0xe ;  /* 0x0000000e0808789a */ /* 0x000fe40008000000 */
[----:B------:R-:W-:Y:S02]  /*6b30*/  USGXT.U32 UR6, UR4, 0xe ;  /* 0x0000000e0406789a */ /* 0x000fe40008000000 */
[----:B------:R-:W-:-:S02]  /*6b40*/  UIADD3 UR28, UP2, UPT, UR8, 0x2, URZ ;  /* 0x00000002081c7890 */ /* 0x000fc4000ff5e0ff */
[----:B------:R-:W-:Y:S01]  /*6b50*/  UIADD3 UR26, UP1, UPT, UR6, 0x2, URZ ;  /* 0x00000002061a7890 */ /* 0x000fe2000ff3e0ff */
[----:B------:R-:W-:Y:S01]  /*6b60*/  UMOV UR4, URZ ;  /* 0x000000ff00047c82 */ /* 0x000fe20008000000 */
[----:B------:R-:W-:Y:S01]  /*6b70*/  UMOV UR30, 0x0 ;  /* 0x00000000001e7882 */ /* 0x000fe20000000000 */
[----:B------:R-:W-:Y:S02]  /*6b80*/  UIADD3.X UR29, UPT, UPT, UR4, 0x40004040, URZ, UP2, !UPT ;  /* 0x40004040041d7890 */ /* 0x000fe400097fe4ff */
[----:B------:R-:W-:Y:S02]  /*6b90*/  UIADD3.X UR27, UPT, UPT, UR4, 0x40004040, URZ, UP1, !UPT ;  /* 0x40004040041b7890 */ /* 0x000fe40008ffe4ff */
[----:B------:R-:W-:Y:S02]  /*6ba0*/  UIADD3.64 UR16, UPT, UPT, UR28, 0x2, URZ ;  /* 0x000000021c107897 */ /* 0x000fe4000fffe0ff */
[----:B------:R-:W-:Y:S02]  /*6bb0*/  UIADD3.64 UR14, UPT, UPT, UR26, 0x2, URZ ;  /* 0x000000021a0e7897 */ /* 0x000fe4000fffe0ff */
[----:B------:R-:W-:-:S02]  /*6bc0*/  UIADD3.64 UR24, UPT, UPT, UR28, 0x4, URZ ;  /* 0x000000041c187897 */ /* 0x000fc4000fffe0ff */
[----:B------:R-:W-:Y:S01]  /*6bd0*/  UIADD3.64 UR18, UPT, UPT, UR26, 0x4, URZ ;  /* 0x000000041a127897 */ /* 0x000fe2000fffe0ff */
[----:B------:R-:W-:Y:S01]  /*6be0*/  UMOV UR31, 0x4200910 ;  /* 0x04200910001f7882 */ /* 0x000fe20000000000 */
[----:B------:R-:W-:Y:S01]  /*6bf0*/  UMOV UR9, 0x40004040 ;  /* 0x4000404000097882 */ /* 0x000fe20000000000 */
[----:B------:R-:W-:Y:S01]  /*6c00*/  UMOV UR7, 0x40004040 ;  /* 0x4000404000077882 */ /* 0x000fe20000000000 */
[----:B------:R-:W-:Y:S01]  /*6c10*/  UMOV UR32, 0x0 ;  /* 0x0000000000207882 */ /* 0x000fe20000000000 */
[----:B------:R-:W-:Y:S01]  /*6c20*/  UMOV UR33, 0x4200910 ;  /* 0x0420091000217882 */ /* 0x000fe20000000000 */
[----:B------:R-:W-:Y:S01]  /*6c30*/  UMOV UR34, 0x0 ;  /* 0x0000000000227882 */ /* 0x000fe20000000000 */
[----:B------:R-:W-:Y:S01]  /*6c40*/  UMOV UR35, 0x4200910 ;  /* 0x0420091000237882 */ /* 0x000fe20000000000 */
[----:B------:R-:W-:Y:S01]  /*6c50*/  UMOV UR4, UR12 ;  /* 0x0000000c00047c82 */ /* 0x000fe20008000000 */
[----:B------:R-:W-:Y:S01]  /*6c60*/  UMOV UR5, URZ ;  /* 0x000000ff00057c82 */ /* 0x000fe20008000000 */
[----:B------:R1:W-:Y:S01]  /*6c70*/  UTCHMMA gdesc[UR6], gdesc[UR8], tmem[UR22], tmem[UR30], idesc[UR31], !UPT ;  /* 0x00ff1e08060075ea */ /* 0x0003e2000f800016 */
[----:B------:R-:W-:Y:S01]  /*6c80*/  UMOV UR36, 0x0 ;  /* 0x0000000000247882 */ /* 0x000fe20000000000 */
[----:B------:R-:W-:Y:S01]  /*6c90*/  UMOV UR37, 0x4200910 ;  /* 0x0420091000257882 */ /* 0x000fe20000000000 */
[----:B------:R1:W-:Y:S01]  /*6ca0*/  UTCHMMA gdesc[UR26], gdesc[UR28], tmem[UR22], tmem[UR32], idesc[UR33], UPT ;  /* 0x00ff201c1a0075ea */ /* 0x0003e2000b800016 */
[----:B------:R-:W-:Y:S01]  /*6cb0*/  UMOV UR4, UR4 ;  /* 0x0000000400047c82 */ /* 0x000fe20008000000 */
[----:B------:R1:W-:Y:S01]  /*6cc0*/  UTCHMMA gdesc[UR14], gdesc[UR16], tmem[UR22], tmem[UR34], idesc[UR35], UPT ;  /* 0x00ff22100e0075ea */ /* 0x0003e2000b800016 */
[----:B------:R1:W-:Y:S01]  /*6cd0*/  UTCHMMA gdesc[UR18], gdesc[UR24], tmem[UR22], tmem[UR36], idesc[UR37], UPT ;  /* 0x00ff2418120075ea */ /* 0x0003e2000b800016 */
[----:B------:R1:W-:Y:S01]  /*6ce0*/  UTCBAR [UR4], URZ ;  /* 0x000000ff040073e9 */ /* 0x0003e200080000ff */
[----:B------:R-:W-:Y:S01]  /*6cf0*/  NOP ;  /* 0x0000000000007918 */ /* 0x000fe20000000000 */
.L_x_6:
[----:B------:R-:W-:Y:S01]  /*6d00*/  BAR.SYNC.DEFER_BLOCKING 0x0 ;  /* 0x0000000000007b1d */ /* 0x000fe20000010000 */
[----:B------:R-:W-:-:S05]  /*6d10*/  IADD3 R132, P6, PT, R132, R247, RZ ;  /* 0x000000f784847210 */ /* 0x000fca0007fde0ff */
[----:B------:R-:W-:Y:S01]  /*6d20*/  IMAD.X R133, R133, 0x1, R249, P6 ;  /* 0x0000000185857824 */ /* 0x000fe200030e06f9 */
[----:B------:R-:W-:Y:S01]  /*6d30*/  IADD3 R134, P6, PT, R134, R247, RZ ;  /* 0x000000f786867210 */ /* 0x000fe20007fde0ff */
[----:B-1----:R-:W-:-:S04]  /*6d40*/  UMOV UR4, URZ ;  /* 0x000000ff00047c82 */ /* 0x002fc80008000000 */
[----:B------:R-:W-:Y:S01]  /*6d50*/  IMAD.X R135, R135, 0x1, R249, P6 ;  /* 0x0000000187877824 */ /* 0x000fe200030e06f9 */
[----:B------:R-:W-:-:S05]  /*6d60*/  IADD3 R138, P6, PT, R138, R247, RZ ;  /* 0x000000f78a8a7210 */ /* 0x000fca0007fde0ff */
[----:B------:R-:W-:Y:S01]  /*6d70*/  IMAD.X R139, R139, 0x1, R249, P6 ;  /* 0x000000018b8b7824 */ /* 0x000fe200030e06f9 */
[----:B------:R-:W-:Y:S01]  /*6d80*/  IADD3 R140, P6, PT, R140, R247, RZ ;  /* 0x000000f78c8c7210 */ /* 0x000fe20007fde0ff */
[----:B------:R-:W-:Y:S01]  /*6d90*/  @!PT LDS RZ, [RZ] ;  /* 0x00000000fffff984 */ /* 0x000fe20000000800 */
[----:B------:R-:W-:Y:S01]  /*6da0*/  @!PT LDS RZ, [RZ] ;  /* 0x00000000fffff984 */ /* 0x000fe20000000800 */
[----:B------:R-:W-:Y:S01]  /*6db0*/  @!PT LDS RZ, [RZ] ;  /* 0x00000000fffff984 */ /* 0x000fe20000000800 */
[----:B------:R-:W-:Y:S01]  /*6dc0*/  LDGSTS.E [R18+0x22000], desc[UR20][R210.64], P5 ;  /* 0x22000000d2127fae */ /* 0x000fe2000a9a1014 */
[----:B------:R-:W-:-:S03]  /*6dd0*/  ISETP.NE.U32.AND P5, PT, R56, RZ, PT ;  /* 0x000000ff3800720c */ /* 0x000fc60003fa5070 */
[----:B------:R-:W-:Y:S01]  /*6de0*/  IMAD.X R141, R141, 0x1, R249, P6 ;  /* 0x000000018d8d7824 */ /* 0x000fe200030e06f9 */
[----:B------:R-:W-:Y:S01]  /*6df0*/  IADD3 R144, P6, PT, R144, R247, RZ ;  /* 0x000000f790907210 */ /* 0x000fe20007fde0ff */
[----:B------:R1:W-:Y:S01]  /*6e00*/  LDGSTS.E [R18+0x22008], desc[UR20][R154.64], P4 ;  /* 0x220080009a127fae */ /* 0x0003e2000a1a1014 */
[----:B------:R-:W-:-:S03]  /*6e10*/  ISETP.GE.AND P4, PT, R35, R50, PT ;  /* 0x000000322300720c */ /* 0x000fc60003f86270 */
[----:B------:R-:W-:Y:S01]  /*6e20*/  LDGSTS.E [R22+0x22000], desc[UR20][R186.64], P3 ;  /* 0x22000000ba167fae */ /* 0x000fe200099a1014 */
[----:B------:R-:W-:Y:S01]  /*6e30*/  SEL R52, RZ, 0x4, P4 ;  /* 0x00000004ff347807 */ /* 0x000fe20002000000 */
[----:B------:R-:W-:Y:S01]  /*6e40*/  IMAD.X R145, R145, 0x1, R249, P6 ;  /* 0x0000000191917824 */ /* 0x000fe200030e06f9 */
[-C--:B------:R-:W-:Y:S02]  /*6e50*/  ISETP.GE.AND P3, PT, R103, R50.reuse, PT ;  /* 0x000000326700720c */ /* 0x080fe40003f66270 */
[----:B------:R-:W-:Y:S01]  /*6e60*/  SEL R52, R52, RZ, P2 ;  /* 0x000000ff34347207 */ /* 0x000fe20001000000 */
[----:B------:R2:W-:Y:S01]  /*6e70*/  LDGSTS.E [R22+0x22008], desc[UR20][R208.64], P5 ;  /* 0x22008000d0167fae */ /* 0x0005e2000a9a1014 */
[----:B------:R-:W-:Y:S02]  /*6e80*/  ISETP.GE.AND P4, PT, R105, R50, PT ;  /* 0x000000326900720c */ /* 0x000fe40003f86270 */
[----:B-1----:R-:W-:Y:S02]  /*6e90*/  SEL R18, RZ, 0x4, P3 ;  /* 0x00000004ff127807 */ /* 0x002fe40001800000 */
[----:B------:R-:W-:-:S02]  /*6ea0*/  ISETP.NE.U32.AND P5, PT, R52, RZ, PT ;  /* 0x000000ff3400720c */ /* 0x000fc40003fa5070 */
[----:B------:R-:W-:Y:S02]  /*6eb0*/  SEL R52, RZ, 0x4, P4 ;  /* 0x00000004ff347807 */ /* 0x000fe40002000000 */
[-C--:B------:R-:W-:Y:S02]  /*6ec0*/  ISETP.GE.AND P4, PT, R107, R50.reuse, PT ;  /* 0x000000326b00720c */ /* 0x080fe40003f86270 */
[----:B------:R-:W-:Y:S02]  /*6ed0*/  SEL R18, R18, RZ, P2 ;  /* 0x000000ff12127207 */ /* 0x000fe40001000000 */
[----:B------:R-:W-:Y:S02]  /*6ee0*/  ISETP.GE.AND P3, PT, R109, R50, PT ;  /* 0x000000326d00720c */ /* 0x000fe40003f66270 */
[----:B------:R-:W-:Y:S02]  /*6ef0*/  SEL R54, RZ, 0x4, P4 ;  /* 0x00000004ff367807 */ /* 0x000fe40002000000 */
[----:B------:R-:W-:Y:S01]  /*6f00*/  ISETP.NE.U32.AND P4, PT, R18, RZ, PT ;  /* 0x000000ff1200720c */ /* 0x000fe20003f85070 */
[----:B------:R-:W-:Y:S01]  /*6f10*/  LDGSTS.E [R26+0x22000], desc[UR20][R206.64], P5 ;  /* 0x22000000ce1a7fae */ /* 0x000fe2000a9a1014 */
[----:B------:R-:W-:-:S02]  /*6f20*/  SEL R18, RZ, 0x4, P3 ;  /* 0x00000004ff127807 */ /* 0x000fc40001800000 */
[----:B------:R-:W-:Y:S02]  /*6f30*/  IADD3 R136, P3, PT, R136, R247, RZ ;  /* 0x000000f788887210 */ /* 0x000fe40007f7e0ff */
[----:B------:R-:W-:Y:S02]  /*6f40*/  SEL R52, R52, RZ, P2 ;  /* 0x000000ff34347207 */ /* 0x000fe40001000000 */
[----:B------:R-:W-:Y:S01]  /*6f50*/  SEL R54, R54, RZ, P2 ;  /* 0x000000ff36367207 */ /* 0x000fe20001000000 */
[----:B------:R-:W-:Y:S01]  /*6f60*/  IMAD.X R137, R137, 0x1, R249, P3 ;  /* 0x0000000189897824 */ /* 0x000fe200018e06f9 */
[----:B------:R-:W-:Y:S02]  /*6f70*/  ISETP.NE.U32.AND P3, PT, R52, RZ, PT ;  /* 0x000000ff3400720c */ /* 0x000fe40003f65070 */
[----:B------:R-:W-:Y:S01]  /*6f80*/  ISETP.GE.AND P5, PT, R111, R50, PT ;  /* 0x000000326f00720c */ /* 0x000fe20003fa6270 */
[----:B------:R-:W-:Y:S01]  /*6f90*/  LDGSTS.E [R26+0x22008], desc[UR20][R204.64], P4 ;  /* 0x22008000cc1a7fae */ /* 0x000fe2000a1a1014 */
[----:B------:R-:W-:-:S02]  /*6fa0*/  ISETP.NE.U32.AND P4, PT, R54, RZ, PT ;  /* 0x000000ff3600720c */ /* 0x000fc40003f85070 */
[----:B------:R-:W-:Y:S02]  /*6fb0*/  SEL R18, R18, RZ, P2 ;  /* 0x000000ff12127207 */ /* 0x000fe40001000000 */
[----:B--2---:R-:W-:Y:S02]  /*6fc0*/  SEL R22, RZ, 0x4, P5 ;  /* 0x00000004ff167807 */ /* 0x004fe40002800000 */
[----:B------:R-:W-:Y:S02]  /*6fd0*/  ISETP.NE.U32.AND P5, PT, R18, RZ, PT ;  /* 0x000000ff1200720c */ /* 0x000fe40003fa5070 */
[----:B------:R-:W-:Y:S01]  /*6fe0*/  SEL R22, R22, RZ, P2 ;  /* 0x000000ff16167207 */ /* 0x000fe20001000000 */
[----:B------:R-:W-:Y:S01]  /*6ff0*/  LDGSTS.E [R30+0x22000], desc[UR20][R184.64], P3 ;  /* 0x22000000b81e7fae */ /* 0x000fe200099a1014 */
[----:B------:R-:W-:Y:S02]  /*7000*/  ISETP.GE.AND P3, PT, R113, R50, PT ;  /* 0x000000327100720c */ /* 0x000fe40003f66270 */
[----:B------:R-:W-:Y:S01]  /*7010*/  IADD3 R148, P6, PT, R148, R247, RZ ;  /* 0x000000f794947210 */ /* 0x000fe20007fde0ff */
[----:B------:R1:W-:Y:S01]  /*7020*/  LDGSTS.E [R30+0x22008], desc[UR20][R200.64], P4 ;  /* 0x22008000c81e7fae */ /* 0x0003e2000a1a1014 */
[----:B------:R-:W-:-:S02]  /*7030*/  SEL R18, RZ, 0x4, P3 ;  /* 0x00000004ff127807 */ /* 0x000fc40001800000 */
[-C--:B------:R-:W-:Y:S01]  /*7040*/  IADD3 R142, P4, PT, R142, R247.reuse, RZ ;  /* 0x000000f78e8e7210 */ /* 0x080fe20007f9e0ff */
[--C-:B------:R-:W-:Y:S01]  /*7050*/  IMAD.X R149, R149, 0x1, R249.reuse, P6 ;  /* 0x0000000195957824 */ /* 0x100fe200030e06f9 */
[----:B------:R-:W-:Y:S01]  /*7060*/  ISETP.NE.U32.AND P3, PT, R22, RZ, PT ;  /* 0x000000ff1600720c */ /* 0x000fe20003f65070 */
[----:B------:R2:W-:Y:S01]  /*7070*/  LDGSTS.E [R223+0x22000], desc[UR20][R198.64], P5 ;  /* 0x22000000c6df7fae */ /* 0x0005e2000a9a1014 */
[----:B------:R-:W-:Y:S01]  /*7080*/  SEL R18, R18, RZ, P2 ;  /* 0x000000ff12127207 */ /* 0x000fe20001000000 */
[--C-:B------:R-:W-:Y:S01]  /*7090*/  IMAD.X R143, R143, 0x1, R249.reuse, P4 ;  /* 0x000000018f8f7824 */ /* 0x100fe200020e06f9 */
[----:B------:R-:W-:Y:S02]  /*70a0*/  IADD3 R146, P4, PT, R146, R247, RZ ;  /* 0x000000f792927210 */ /* 0x000fe40007f9e0ff */
[----:B------:R-:W-:Y:S02]  /*70b0*/  ISETP.NE.U32.AND P5, PT, R18, RZ, PT ;  /* 0x000000ff1200720c */ /* 0x000fe40003fa5070 */
[-C--:B------:R-:W-:Y:S01]  /*70c0*/  ISETP.GE.AND P6, PT, R221, R50.reuse, PT ;  /* 0x00000032dd00720c */ /* 0x080fe20003fc6270 */
[----:B------:R-:W-:Y:S01]  /*70d0*/  IMAD.X R147, R147, 0x1, R249, P4 ;  /* 0x0000000193937824 */ /* 0x000fe200020e06f9 */
[----:B------:R-:W-:-:S02]  /*70e0*/  ISETP.GE.AND P4, PT, R115, R50, PT ;  /* 0x000000327300720c */ /* 0x000fc40003f86270 */
[----:B-1----:R-:W-:Y:S01]  /*70f0*/  SEL R30, RZ, 0x4, P6 ;  /* 0x00000004ff1e7807 */ /* 0x002fe20003000000 */
[----:B------:R2:W-:Y:S01]  /*7100*/  LDGSTS.E [R223+0x22008], desc[UR20][R202.64], P3 ;  /* 0x22008000cadf7fae */ /* 0x0005e200099a1014 */
[-C--:B------:R-:W-:Y:S02]  /*7110*/  ISETP.GE.AND P3, PT, R117, R50.reuse, PT ;  /* 0x000000327500720c */ /* 0x080fe40003f66270 */
[----:B------:R-:W-:Y:S02]  /*7120*/  SEL R18, RZ, 0x4, P4 ;  /* 0x00000004ff127807 */ /* 0x000fe40002000000 */
[----:B------:R-:W-:Y:S01]  /*7130*/  SEL R22, RZ, 0x4, P3 ;  /* 0x00000004ff167807 */ /* 0x000fe20001800000 */
[----:B------:R2:W-:Y:S01]  /*7140*/  LDGSTS.E [R225+0x22000], desc[UR20][R182.64], P5 ;  /* 0x22000000b6e17fae */ /* 0x0005e2000a9a1014 */
[----:B------:R-:W-:Y:S02]  /*7150*/  SEL R18, R18, RZ, P2 ;  /* 0x000000ff12127207 */ /* 0x000fe40001000000 */
[----:B------:R-:W-:-:S02]  /*7160*/  ISETP.GE.AND P4, PT, R219, R50, PT ;  /* 0x00000032db00720c */ /* 0x000fc40003f86270 */
[----:B------:R-:W-:Y:S02]  /*7170*/  SEL R22, R22, RZ, P2 ;  /* 0x000000ff16167207 */ /* 0x000fe40001000000 */
[----:B------:R-:W-:Y:S02]  /*7180*/  ISETP.GE.AND P5, PT, R217, R50, PT ;  /* 0x00000032d900720c */ /* 0x000fe40003fa6270 */
[----:B------:R-:W-:Y:S02]  /*7190*/  ISETP.NE.U32.AND P3, PT, R18, RZ, PT ;  /* 0x000000ff1200720c */ /* 0x000fe40003f65070 */
[----:B------:R-:W-:Y:S02]  /*71a0*/  SEL R26, RZ, 0x4, P4 ;  /* 0x00000004ff1a7807 */ /* 0x000fe40002000000 */
[----:B------:R-:W-:Y:S02]  /*71b0*/  ISETP.NE.U32.AND P4, PT, R22, RZ, PT ;  /* 0x000000ff1600720c */ /* 0x000fe40003f85070 */
[----:B------:R-:W-:-:S02]  /*71c0*/  SEL R18, RZ, 0x4, P5 ;  /* 0x00000004ff127807 */ /* 0x000fc40002800000 */
[----:B------:R-:W-:Y:S02]  /*71d0*/  ISETP.GE.AND P5, PT, R4, R50, PT ;  /* 0x000000320400720c */ /* 0x000fe40003fa6270 */
[----:B------:R-:W-:Y:S02]  /*71e0*/  SEL R18, R18, RZ, P2 ;  /* 0x000000ff12127207 */ /* 0x000fe40001000000 */
[----:B------:R-:W-:Y:S01]  /*71f0*/  SEL R22, RZ, 0x4, P5 ;  /* 0x00000004ff167807 */ /* 0x000fe20002800000 */
[----:B------:R2:W-:Y:S01]  /*7200*/  LDGSTS.E [R225+0x22008], desc[UR20][R196.64], P3 ;  /* 0x22008000c4e17fae */ /* 0x0005e200099a1014 */
[----:B------:R-:W-:Y:S02]  /*7210*/  SEL R26, R26, RZ, P2 ;  /* 0x000000ff1a1a7207 */ /* 0x000fe40001000000 */
[----:B------:R-:W-:Y:S01]  /*7220*/  SEL R30, R30, RZ, P2 ;  /* 0x000000ff1e1e7207 */ /* 0x000fe20001000000 */
[----:B------:R2:W-:Y:S01]  /*7230*/  LDGSTS.E [R227+0x22000], desc[UR20][R194.64], P4 ;  /* 0x22000000c2e37fae */ /* 0x0005e2000a1a1014 */
[----:B------:R-:W-:-:S02]  /*7240*/  ISETP.NE.U32.AND P5, PT, R18, RZ, PT ;  /* 0x000000ff1200720c */ /* 0x000fc40003fa5070 */
[----:B------:R-:W-:Y:S02]  /*7250*/  SEL R22, R22, RZ, P2 ;  /* 0x000000ff16167207 */ /* 0x000fe40001000000 */
[----:B------:R-:W-:Y:S02]  /*7260*/  ISETP.NE.U32.AND P3, PT, R26, RZ, PT ;  /* 0x000000ff1a00720c */ /* 0x000fe40003f65070 */
[----:B------:R-:W-:Y:S02]  /*7270*/  ISETP.NE.U32.AND P2, PT, R30, RZ, PT ;  /* 0x000000ff1e00720c */ /* 0x000fe40003f45070 */
[----:B------:R-:W-:Y:S02]  /*7280*/  ISETP.NE.U32.AND P4, PT, R22, RZ, PT ;  /* 0x000000ff1600720c */ /* 0x000fe40003f85070 */
[----:B------:R-:W-:-:S03]  /*7290*/  IADD3 R150, P6, PT, R150, R247, RZ ;  /* 0x000000f796967210 */ /* 0x000fc60007fde0ff */
[----:B------:R2:W-:Y:S02]  /*72a0*/  LDGSTS.E [R227+0x22008], desc[UR20][R192.64], P5 ;  /* 0x22008000c0e37fae */ /* 0x0005e4000a9a1014 */
[----:B------:R-:W-:Y:S01]  /*72b0*/  IMAD.X R151, R151, 0x1, R249, P6 ;  /* 0x0000000197977824 */ /* 0x000fe200030e06f9 */
[----:B------:R-:W-:Y:S01]  /*72c0*/  IADD3 R152, P6, PT, R152, R247, RZ ;  /* 0x000000f798987210 */ /* 0x000fe20007fde0ff */
[----:B------:R2:W-:Y:S01]  /*72d0*/  LDGSTS.E [R229+0x22000], desc[UR20][R120.64], P3 ;  /* 0x2200000078e57fae */ /* 0x0005e200099a1014 */
[----:B------:R-:W-:-:S03]  /*72e0*/  ISETP.GE.AND P3, PT, R12, 0x40, PT ;  /* 0x000000400c00780c */ /* 0x000fc60003f66270 */
[----:B------:R2:W-:Y:S01]  /*72f0*/  LDGSTS.E [R229+0x22008], desc[UR20][R128.64], P2 ;  /* 0x2200800080e57fae */ /* 0x0005e200091a1014 */
[----:B------:R-:W-:Y:S01]  /*7300*/  IMAD.X R153, R153, 0x1, R249, P6 ;  /* 0x0000000199997824 */ /* 0x000fe200030e06f9 */
[----:B------:R-:W-:Y:S02]  /*7310*/  ISETP.GE.AND P2, PT, R12, 0x20, PT ;  /* 0x000000200c00780c */ /* 0x000fe40003f46270 */
[----:B------:R-:W0:Y:S04]  /*7320*/  LDGDEPBAR ;  /* 0x00000000000079af */ /* 0x000e280000000000 */
[----:B------:R2:W-:Y:S04]  /*7330*/  LDGSTS.E [R231+0x14000], desc[UR20][R236.64], P4 ;  /* 0x14000000ece77fae */ /* 0x0005e8000a1a1014 */
        /* <DEDUP_REMOVED lines=31> */
[----:B------:R-:W0:Y:S01]  /*7530*/  LDGDEPBAR ;  /* 0x00000000000079af */ /* 0x000e220000000000 */
[----:B------:R-:W-:Y:S05]  /*7540*/  @!P3 BRA `(.L_x_7) ;  /* 0x00000020002cb947 */ /* 0x000fea0003800000 */
[----:B------:R-:W-:Y:S01]  /*7550*/  SHF.R.S32.HI R18, RZ, 0x1f, R8 ;  /* 0x0000001fff127819 */ /* 0x000fe20000011408 */
[----:B------:R-:W-:Y:S01]  /*7560*/  UMOV UR13, UR12 ;  /* 0x0000000c000d7c82 */ /* 0x000fe20008000000 */
[C---:B--2---:R-:W-:Y:S01]  /*7570*/  IADD3 R142, P6, PT, R8.reuse, R99, RZ ;  /* 0x00000063088e7210 */ /* 0x044fe20007fde0ff */
[----:B------:R-:W-:Y:S01]  /*7580*/  UMOV UR18, 0x1 ;  /* 0x0000000100127882 */ /* 0x000fe20000000000 */
[C---:B------:R-:W-:Y:S01]  /*7590*/  IADD3 R140, P3, PT, R8.reuse, R97, RZ ;  /* 0x00000061088c7210 */ /* 0x040fe20007f7e0ff */
[----:B------:R-:W-:Y:S01]  /*75a0*/  UMOV UR19, 0x5 ;  /* 0x0000000500137882 */ /* 0x000fe20000000000 */
[-C--:B------:R-:W-:Y:S01]  /*75b0*/  LEA.HI.X.SX32 R147, R99, R18.reuse, 0x1, P6 ;  /* 0x0000001263937211 */ /* 0x080fe200030f0eff */
[----:B------:R-:W-:Y:S01]  /*75c0*/  UMOV UR5, URZ ;  /* 0x000000ff00057c82 */ /* 0x000fe20008000000 */
[----:B------:R-:W-:Y:S01]  /*75d0*/  LEA.HI.X.SX32 R143, R97, R18, 0x1, P3 ;  /* 0x00000012618f7211 */ /* 0x000fe200018f0eff */
[----:B------:R-:W-:Y:S01]  /*75e0*/  UMOV UR6, URZ ;  /* 0x000000ff00067c82 */ /* 0x000fe20008000000 */
[C---:B------:R-:W-:Y:S01]  /*75f0*/  IADD3 R144, P5, PT, R8.reuse, R101, RZ ;  /* 0x0000006508907210 */ /* 0x040fe20007fbe0ff */
[----:B------:R-:W-:Y:S01]  /*7600*/  UMOV UR7, URZ ;  /* 0x000000ff00077c82 */ /* 0x000fe20008000000 */
[----:B------:R-:W-:-:S02]  /*7610*/  IADD3 R131, P6, PT, R8, R91, RZ ;  /* 0x0000005b08837210 */ /* 0x000fc40007fde0ff */
[C---:B------:R-:W-:Y:S02]  /*7620*/  IADD3 R127, P3, PT, R8.reuse, R89, RZ ;  /* 0x00000059087f7210 */ /* 0x040fe40007f7e0ff */
[C---:B------:R-:W-:Y:S02]  /*7630*/  IADD3 R138, P4, PT, R8.reuse, R95, RZ ;  /* 0x0000005f088a7210 */ /* 0x040fe40007f9e0ff */
[-C--:B------:R-:W-:Y:S02]  /*7640*/  LEA.HI.X.SX32 R151, R101, R18.reuse, 0x1, P5 ;  /* 0x0000001265977211 */ /* 0x080fe400028f0eff */
[-C--:B------:R-:W-:Y:S02]  /*7650*/  LEA.HI.X.SX32 R134, R91, R18.reuse, 0x1, P6 ;  /* 0x000000125b867211 */ /* 0x080fe400030f0eff */
[----:B------:R-:W-:Y:S02]  /*7660*/  LEA.HI.X.SX32 R132, R89, R18, 0x1, P3 ;  /* 0x0000001259847211 */ /* 0x000fe400018f0eff */
[----:B------:R-:W-:-:S02]  /*7670*/  IADD3 R135, P5, PT, R8, R93, RZ ;  /* 0x0000005d08877210 */ /* 0x000fc40007fbe0ff */
[C---:B------:R-:W-:Y:S02]  /*7680*/  IADD3 R91, P3, PT, R8.reuse, R81, RZ ;  /* 0x00000051085b7210 */ /* 0x040fe40007f7e0ff */
[-C--:B------:R-:W-:Y:S02]  /*7690*/  LEA.HI.X.SX32 R139, R95, R18.reuse, 0x1, P4 ;  /* 0x000000125f8b7211 */ /* 0x080fe400020f0eff */
[C---:B------:R-:W-:Y:S02]  /*76a0*/  IADD3 R123, P4, PT, R8.reuse, R87, RZ ;  /* 0x00000057087b7210 */ /* 0x040fe40007f9e0ff */
[-C--:B------:R-:W-:Y:S02]  /*76b0*/  LEA.HI.X.SX32 R136, R93, R18.reuse, 0x1, P5 ;  /* 0x000000125d887211 */ /* 0x080fe400028f0eff */
[----:B------:R-:W-:Y:S02]  /*76c0*/  LEA.HI.X.SX32 R124, R81, R18, 0x1, P3 ;  /* 0x00000012517c7211 */ /* 0x000fe400018f0eff */
[----:B------:R-:W-:-:S02]  /*76d0*/  IADD3 R99, P5, PT, R8, R85, RZ ;  /* 0x0000005508637210 */ /* 0x000fc40007fbe0ff */
[C---:B------:R-:W-:Y:S02]  /*76e0*/  IADD3 R93, P3, PT, R8.reuse, R73, RZ ;  /* 0x00000049085d7210 */ /* 0x040fe40007f7e0ff */
[C---:B------:R-:W-:Y:S02]  /*76f0*/  IADD3 R95, P6, PT, R8.reuse, R83, RZ ;  /* 0x00000053085f7210 */ /* 0x040fe40007fde0ff */
[-C--:B------:R-:W-:Y:S02]  /*7700*/  LEA.HI.X.SX32 R130, R87, R18.reuse, 0x1, P4 ;  /* 0x0000001257827211 */ /* 0x080fe400020f0eff */
[C---:B------:R-:W-:Y:S02]  /*7710*/  IADD3 R87, P4, PT, R8.reuse, R79, RZ ;  /* 0x0000004f08577210 */ /* 0x040fe40007f9e0ff */
[-C--:B------:R-:W-:Y:S02]  /*7720*/  LEA.HI.X.SX32 R128, R85, R18.reuse, 0x1, P5 ;  /* 0x0000001255807211 */ /* 0x080fe400028f0eff */
[----:B------:R-:W-:Y:S01]  /*7730*/  LEA.HI.X.SX32 R114, R73, R18, 0x1, P3 ;  /* 0x0000001249727211 */ /* 0x000fe200018f0eff */
[----:B------:R-:W-:Y:S01]  /*7740*/  IMAD.SHL.U32 R73, R95, 0x4, RZ ;  /* 0x000000045f497824 */ /* 0x000fe200078e00ff */
[C---:B------:R-:W-:Y:S01]  /*7750*/  IADD3 R85, P5, PT, R8.reuse, R77, RZ ;  /* 0x0000004d08557210 */ /* 0x040fe20007fbe0ff */
[----:B------:R-:W-:Y:S01]  /*7760*/  IMAD.SHL.U32 R81, R87, 0x4, RZ ;  /* 0x0000000457517824 */ /* 0x000fe200078e00ff */
[----:B------:R-:W-:-:S02]  /*7770*/  IADD3 R125, P3, PT, R8, R63, RZ ;  /* 0x0000003f087d7210 */ /* 0x000fc40007f7e0ff */
[-C--:B------:R-:W-:Y:S02]  /*7780*/  LEA.HI.X.SX32 R126, R83, R18.reuse, 0x1, P6 ;  /* 0x00000012537e7211 */ /* 0x080fe400030f0eff */
[C---:B------:R-:W-:Y:S02]  /*7790*/  IADD3 R89, P6, PT, R8.reuse, R75, RZ ;  /* 0x0000004b08597210 */ /* 0x040fe40007fde0ff */
[-C--:B------:R-:W-:Y:S02]  /*77a0*/  LEA.HI.X.SX32 R122, R79, R18.reuse, 0x1, P4 ;  /* 0x000000124f7a7211 */ /* 0x080fe400020f0eff */
[----:B------:R-:W-:Y:S02]  /*77b0*/  IADD3 R97, P4, PT, R8, R71, RZ ;  /* 0x0000004708617210 */ /* 0x000fe40007f9e0ff */
[-C--:B------:R-:W-:Y:S01]  /*77c0*/  LEA.HI.X.SX32 R120, R77, R18.reuse, 0x1, P5 ;  /* 0x000000124d787211 */ /* 0x080fe200028f0eff */
[----:B------:R-:W-:Y:S01]  /*77d0*/  IMAD.SHL.U32 R77, R91, 0x4, RZ ;  /* 0x000000045b4d7824 */ /* 0x000fe200078e00ff */
[----:B------:R-:W-:-:S02]  /*77e0*/  LEA.HI.X.SX32 R98, R63, R18, 0x1, P3 ;  /* 0x000000123f627211 */ /* 0x000fc400018f0eff */
[C---:B------:R-:W-:Y:S01]  /*77f0*/  IADD3 R101, P5, PT, R8.reuse, R67, RZ ;  /* 0x0000004308657210 */ /* 0x040fe20007fbe0ff */
[----:B------:R-:W1:Y:S01]  /*7800*/  LDC.64 R62, c[0x0][0x388] ;  /* 0x0000e200ff3e7b82 */ /* 0x000e620000000a00 */
[-C--:B------:R-:W-:Y:S02]  /*7810*/  LEA.HI.X.SX32 R116, R75, R18.reuse, 0x1, P6 ;  /* 0x000000124b747211 */ /* 0x080fe400030f0eff */
[C---:B------:R-:W-:Y:S02]  /*7820*/  IADD3 R121, P6, PT, R8.reuse, R65, RZ ;  /* 0x0000004108797210 */ /* 0x040fe40007fde0ff */
[-C--:B------:R-:W-:Y:S02]  /*7830*/  LEA.HI.X.SX32 R110, R71, R18.reuse, 0x1, P4 ;  /* 0x00000012476e7211 */ /* 0x080fe400020f0eff */
[C---:B------:R-:W-:Y:S02]  /*7840*/  IADD3 R129, P4, PT, R8.reuse, R61, RZ ;  /* 0x0000003d08817210 */ /* 0x040fe40007f9e0ff */
[----:B------:R-:W-:Y:S01]  /*7850*/  LEA.HI.X.SX32 R106, R67, R18, 0x1, P5 ;  /* 0x00000012436a7211 */ /* 0x000fe200028f0eff */
[----:B------:R-:W-:Y:S01]  /*7860*/  IMAD.SHL.U32 R67, R99, 0x4, RZ ;  /* 0x0000000463437824 */ /* 0x000fe200078e00ff */
[----:B------:R-:W-:-:S02]  /*7870*/  IADD3 R133, P5, PT, R8, R59, RZ ;  /* 0x0000003b08857210 */ /* 0x000fc40007fbe0ff */
[-C--:B------:R-:W-:Y:S02]  /*7880*/  LEA.HI.X.SX32 R102, R65, R18.reuse, 0x1, P6 ;  /* 0x0000001241667211 */ /* 0x080fe400030f0eff */
[C---:B------:R-:W-:Y:S02]  /*7890*/  IADD3 R137, P6, PT, R8.reuse, R57, RZ ;  /* 0x0000003908897210 */ /* 0x040fe40007fde0ff */
[C---:B------:R-:W-:Y:S02]  /*78a0*/  IADD3 R141, P3, PT, R8.reuse, R55, RZ ;  /* 0x00000037088d7210 */ /* 0x040fe40007f7e0ff */
[-C--:B------:R-:W-:Y:S02]  /*78b0*/  LEA.HI.X.SX32 R94, R61, R18.reuse, 0x1, P4 ;  /* 0x000000123d5e7211 */ /* 0x080fe400020f0eff */
[C---:B------:R-:W-:Y:S01]  /*78c0*/  IADD3 R145, P4, PT, R8.reuse, R53, RZ ;  /* 0x0000003508917210 */ /* 0x040fe20007f9e0ff */
[----:B------:R-:W2:Y:S01]  /*78d0*/  LDC.64 R60, c[0x0][0x380] ;  /* 0x0000e000ff3c7b82 */ /* 0x000ea20000000a00 */
[----:B------:R-:W-:Y:S01]  /*78e0*/  LEA.HI.X.SX32 R90, R59, R18, 0x1, P5 ;  /* 0x000000123b5a7211 */ /* 0x000fe200028f0eff */
[----:B------:R-:W-:Y:S01]  /*78f0*/  IMAD.SHL.U32 R59, R127, 0x4, RZ ;  /* 0x000000047f3b7824 */ /* 0x000fe200078e00ff */
[----:B------:R-:W-:-:S02]  /*7900*/  IADD3 R149, P5, PT, R8, R51, RZ ;  /* 0x0000003308957210 */ /* 0x000fc40007fbe0ff */
[-C--:B------:R-:W-:Y:S02]  /*7910*/  LEA.HI.X.SX32 R86, R57, R18.reuse, 0x1, P6 ;  /* 0x0000001239567211 */ /* 0x080fe400030f0eff */
[-C--:B------:R-:W-:Y:S01]  /*7920*/  LEA.HI.X.SX32 R82, R55, R18.reuse, 0x1, P3 ;  /* 0x0000001237527211 */ /* 0x080fe200018f0eff */
[----:B------:R-:W-:Y:S01]  /*7930*/  IMAD.SHL.U32 R55, R131, 0x4, RZ ;  /* 0x0000000483377824 */ /* 0x000fe200078e00ff */
[C---:B------:R-:W-:Y:S02]  /*7940*/  IADD3 R153, P6, PT, R8.reuse, R49, RZ ;  /* 0x0000003108997210 */ /* 0x040fe40007fde0ff */
[C---:B------:R-:W-:Y:S02]  /*7950*/  IADD3 R157, P3, PT, R8.reuse, R47, RZ ;  /* 0x0000002f089d7210 */ /* 0x040fe40007f7e0ff */
[----:B------:R-:W-:Y:S02]  /*7960*/  LEA.HI.X.SX32 R78, R53, R18, 0x1, P4 ;  /* 0x00000012354e7211 */ /* 0x000fe400020f0eff */
[----:B------:R-:W-:-:S02]  /*7970*/  IADD3 R161, P4, PT, R8, R45, RZ ;  /* 0x0000002d08a17210 */ /* 0x000fc40007f9e0ff */
[-C--:B------:R-:W-:Y:S01]  /*7980*/  LEA.HI.X.SX32 R74, R51, R18.reuse, 0x1, P5 ;  /* 0x00000012334a7211 */ /* 0x080fe200028f0eff */
[----:B-1----:R-:W-:Y:S01]  /*7990*/  IMAD.WIDE.U32 R50, R119, 0x18, R62 ;  /* 0x0000001877327825 */ /* 0x002fe200078e003e */
[C---:B------:R-:W-:Y:S02]  /*79a0*/  IADD3 R165, P5, PT, R8.reuse, R43, RZ ;  /* 0x0000002b08a57210 */ /* 0x040fe40007fbe0ff */
[-C--:B------:R-:W-:Y:S01]  /*79b0*/  LEA.HI.X.SX32 R70, R49, R18.reuse, 0x1, P6 ;  /* 0x0000001231467211 */ /* 0x080fe200030f0eff */
[----:B------:R-:W-:Y:S01]  /*79c0*/  IMAD.SHL.U32 R63, R123, 0x4, RZ ;  /* 0x000000047b3f7824 */ /* 0x000fe200078e00ff */
[-C--:B------:R-:W-:Y:S01]  /*79d0*/  LEA.HI.X.SX32 R64, R47, R18.reuse, 0x1, P3 ;  /* 0x000000122f407211 */ /* 0x080fe200018f0eff */
[----:B--2---:R-:W-:Y:S01]  /*79e0*/  IMAD.WIDE.U32 R52, R235, 0x18, R60 ;  /* 0x00000018eb347825 */ /* 0x004fe200078e003c */
[C---:B------:R-:W-:Y:S02]  /*79f0*/  IADD3 R169, P6, PT, R8.reuse, R41, RZ ;  /* 0x0000002908a97210 */ /* 0x040fe40007fde0ff */
[----:B------:R-:W-:Y:S01]  /*7a00*/  IADD3 R173, P3, PT, R8, R39, RZ ;  /* 0x0000002708ad7210 */ /* 0x000fe20007f7e0ff */
[----:B------:R-:W-:Y:S01]  /*7a10*/  IMAD R47, R44, 0x18, RZ ;  /* 0x000000182c2f7824 */ /* 0x000fe200078e02ff */
[-C--:B------:R-:W-:Y:S01]  /*7a20*/  LEA.HI.X.SX32 R56, R45, R18.reuse, 0x1, P4 ;  /* 0x000000122d387211 */ /* 0x080fe200020f0eff */
[----:B------:R-:W-:Y:S01]  /*7a30*/  IMAD.MOV.U32 R44, RZ, RZ, R50 ;  /* 0x000000ffff2c7224 */ /* 0x000fe200078e0032 */
[----:B------:R-:W-:Y:S01]  /*7a40*/  IADD3 R177, P4, PT, R8, R37, RZ ;  /* 0x0000002508b17210 */ /* 0x000fe20007f9e0ff */
[----:B------:R-:W-:Y:S01]  /*7a50*/  VIADD R50, R6, 0xffffff40 ;  /* 0xffffff4006327836 */ /* 0x000fe20000000000 */
[----:B------:R-:W-:Y:S01]  /*7a60*/  LEA.HI.X.SX32 R30, R43, R18, 0x1, P5 ;  /* 0x000000122b1e7211 */ /* 0x000fe200028f0eff */
[----:B------:R-:W-:Y:S01]  /*7a70*/  IMAD R43, R117, R118, RZ ;  /* 0x00000076752b7224 */ /* 0x000fe200078e02ff */
[----:B------:R-:W-:Y:S01]  /*7a80*/  SHF.R.S32.HI R8, RZ, 0x1f, R10 ;  /* 0x0000001fff087819 */ /* 0x000fe2000001140a */
[----:B------:R-:W-:Y:S01]  /*7a90*/  IMAD.MOV.U32 R6, RZ, RZ, RZ ;  /* 0x000000ffff067224 */ /* 0x000fe200078e00ff */
[----:B------:R-:W-:-:S02]  /*7aa0*/  IADD3 R54, P5, PT, R10, R31, RZ ;  /* 0x0000001f0a367210 */ /* 0x000fc40007fbe0ff */
[----:B------:R-:W-:Y:S01]  /*7ab0*/  LEA.HI.X.SX32 R26, R41, R18, 0x1, P6 ;  /* 0x00000012291a7211 */ /* 0x000fe200030f0eff */
[----:B------:R-:W-:Y:S01]  /*7ac0*/  IMAD R41, R217, R118, RZ ;  /* 0x00000076d9297224 */ /* 0x000fe200078e02ff */
[----:B------:R-:W-:Y:S01]  /*7ad0*/  LEA.HI.X.SX32 R22, R39, R18, 0x1, P3 ;  /* 0x0000001227167211 */ /* 0x000fe200018f0eff */
[----:B------:R-:W-:Y:S01]  /*7ae0*/  IMAD R39, R219, R118, RZ ;  /* 0x00000076db277224 */ /* 0x000fe200078e02ff */
[----:B------:R-:W-:Y:S01]  /*7af0*/  LEA.HI.X.SX32 R18, R37, R18, 0x1, P4 ;  /* 0x0000001225127211 */ /* 0x000fe200020f0eff */
[----:B------:R-:W-:Y:S01]  /*7b00*/  IMAD R37, R221, R118, RZ ;  /* 0x00000076dd257224 */ /* 0x000fe200078e02ff */
[C---:B------:R-:W-:Y:S02]  /*7b10*/  IADD3 R58, P6, PT, R10.reuse, R27, RZ ;  /* 0x0000001b0a3a7210 */ /* 0x040fe40007fde0ff */
[----:B------:R-:W-:Y:S02]  /*7b20*/  IADD3 R66, P4, PT, R10, R21, RZ ;  /* 0x000000150a427210 */ /* 0x000fe40007f9e0ff */
[----:B------:R-:W-:-:S02]  /*7b30*/  LEA.HI.X.SX32 R185, R31, R8, 0x1, P5 ;  /* 0x000000081fb97211 */ /* 0x000fc400028f0eff */
[C---:B------:R-:W-:Y:S02]  /*7b40*/  IADD3 R62, P3, PT, R10.reuse, R23, RZ ;  /* 0x000000170a3e7210 */ /* 0x040fe40007f7e0ff */
[----:B------:R-:W-:Y:S02]  /*7b50*/  IADD3 R72, P5, PT, R10, R19, RZ ;  /* 0x000000130a487210 */ /* 0x000fe40007fbe0ff */
[-C--:B------:R-:W-:Y:S02]  /*7b60*/  LEA.HI.X.SX32 R183, R27, R8.reuse, 0x1, P6 ;  /* 0x000000081bb77211 */ /* 0x080fe400030f0eff */
[-C--:B------:R-:W-:Y:S01]  /*7b70*/  LEA.HI.X.SX32 R179, R21, R8.reuse, 0x1, P4 ;  /* 0x0000000815b37211 */ /* 0x080fe200020f0eff */
[----:B------:R-:W-:Y:S01]  /*7b80*/  IMAD.SHL.U32 R21, R144, 0x4, RZ ;  /* 0x0000000490157824 */ /* 0x000fe200078e00ff */
[----:B------:R-:W-:Y:S02]  /*7b90*/  IADD3 R76, P6, PT, R10, R17, RZ ;  /* 0x000000110a4c7210 */ /* 0x000fe40007fde0ff */
[----:B------:R-:W-:-:S02]  /*7ba0*/  LEA.HI.X.SX32 R181, R23, R8, 0x1, P3 ;  /* 0x0000000817b57211 */ /* 0x000fc400018f0eff */
[C---:B------:R-:W-:Y:S02]  /*7bb0*/  IADD3 R84, P4, PT, R10.reuse, R13, RZ ;  /* 0x0000000d0a547210 */ /* 0x040fe40007f9e0ff */
[-C--:B------:R-:W-:Y:S02]  /*7bc0*/  LEA.HI.X.SX32 R31, R19, R8.reuse, 0x1, P5 ;  /* 0x00000008131f7211 */ /* 0x080fe400028f0eff */
[C---:B------:R-:W-:Y:S02]  /*7bd0*/  IADD3 R80, P3, PT, R10.reuse, R15, RZ ;  /* 0x0000000f0a507210 */ /* 0x040fe40007f7e0ff */
[----:B------:R-:W-:Y:S02]  /*7be0*/  IADD3 R88, P5, PT, R10, R11, RZ ;  /* 0x0000000b0a587210 */ /* 0x000fe40007fbe0ff */
[----:B------:R-:W-:Y:S02]  /*7bf0*/  SHF.R.S32.HI R45, RZ, 0x1f, R12 ;  /* 0x0000001fff2d7819 */ /* 0x000fe4000001140c */
[----:B------:R-:W-:-:S02]  /*7c00*/  LEA.HI.X.SX32 R27, R17, R8, 0x1, P6 ;  /* 0x00000008111b7211 */ /* 0x000fc400030f0eff */
[-C--:B------:R-:W-:Y:S02]  /*7c10*/  LEA.HI.X.SX32 R19, R13, R8.reuse, 0x1, P4 ;  /* 0x000000080d137211 */ /* 0x080fe400020f0eff */
[C---:B------:R-:W-:Y:S02]  /*7c20*/  IADD3 R92, P6, PT, R10.reuse, R9, RZ ;  /* 0x000000090a5c7210 */ /* 0x040fe40007fde0ff */
[-C--:B------:R-:W-:Y:S01]  /*7c30*/  LEA.HI.X.SX32 R23, R15, R8.reuse, 0x1, P3 ;  /* 0x000000080f177211 */ /* 0x080fe200018f0eff */
[----:B------:R-:W-:Y:S01]  /*7c40*/  IMAD.MOV.U32 R15, RZ, RZ, R52 ;  /* 0x000000ffff0f7224 */ /* 0x000fe200078e0034 */
[----:B------:R-:W-:Y:S02]  /*7c50*/  LEA.HI.X.SX32 R13, R11, R8, 0x1, P5 ;  /* 0x000000080b0d7211 */ /* 0x000fe400028f0eff */
[C---:B------:R-:W-:Y:S02]  /*7c60*/  IADD3 R96, P3, PT, R10.reuse, R7, RZ ;  /* 0x000000070a607210 */ /* 0x040fe40007f7e0ff */
[----:B------:R-:W-:-:S02]  /*7c70*/  IADD3 R104, P5, PT, R10, R37, RZ ;  /* 0x000000250a687210 */ /* 0x000fc40007fbe0ff */
[----:B------:R-:W-:Y:S01]  /*7c80*/  LEA.HI R12, R45, R12, RZ, 0x5 ;  /* 0x0000000c2d0c7211 */ /* 0x000fe200078f28ff */
[----:B------:R-:W-:Y:S01]  /*7c90*/  IMAD R45, R42, 0x18, RZ ;  /* 0x000000182a2d7824 */ /* 0x000fe200078e02ff */
[-C--:B------:R-:W-:Y:S02]  /*7ca0*/  LEA.HI.X.SX32 R11, R9, R8.reuse, 0x1, P6 ;  /* 0x00000008090b7211 */ /* 0x080fe400030f0eff */
[-C--:B------:R-:W-:Y:S01]  /*7cb0*/  LEA.HI.X.SX32 R9, R7, R8.reuse, 0x1, P3 ;  /* 0x0000000807097211 */ /* 0x080fe200018f0eff */
[----:B------:R-:W-:Y:S01]  /*7cc0*/  IMAD.IADD R42, R51, 0x1, R45 ;  /* 0x00000001332a7824 */ /* 0x000fe200078e022d */
[----:B------:R-:W-:Y:S01]  /*7cd0*/  LEA.HI.X.SX32 R193, R37, R8, 0x1, P5 ;  /* 0x0000000825c17211 */ /* 0x000fe200028f0eff */
[----:B------:R-:W-:Y:S01]  /*7ce0*/  IMAD.SHL.U32 R51, R135, 0x4, RZ ;  /* 0x0000000487337824 */ /* 0x000fe200078e00ff */
[C---:B------:R-:W-:Y:S02]  /*7cf0*/  IADD3 R100, P4, PT, R10.reuse, R5, RZ ;  /* 0x000000050a647210 */ /* 0x040fe40007f9e0ff */
[----:B------:R-:W-:-:S02]  /*7d00*/  IADD3 R108, P3, PT, R10, R39, RZ ;  /* 0x000000270a6c7210 */ /* 0x000fc40007f7e0ff */
[C---:B------:R-:W-:Y:S02]  /*7d10*/  IADD3 R112, P5, PT, R10.reuse, R41, RZ ;  /* 0x000000290a707210 */ /* 0x040fe40007fbe0ff */
[----:B------:R-:W-:Y:S02]  /*7d20*/  SHF.R.S32.HI R12, RZ, 0x5, R12 ;  /* 0x00000005ff0c7819 */ /* 0x000fe4000001140c */
[----:B------:R-:W-:Y:S02]  /*7d30*/  IADD3 R10, P6, PT, R10, R43, RZ ;  /* 0x0000002b0a0a7210 */ /* 0x000fe40007fde0ff */
[C---:B------:R-:W-:Y:S01]  /*7d40*/  SHF.L.U64.HI R83, R85.reuse, 0x2, R120 ;  /* 0x0000000255537819 */ /* 0x040fe20000010278 */
[----:B------:R-:W-:Y:S01]  /*7d50*/  IMAD.SHL.U32 R85, R85, 0x4, RZ ;  /* 0x0000000455557824 */ /* 0x000fe200078e00ff */
[-C--:B------:R-:W-:Y:S01]  /*7d60*/  LEA.HI.X.SX32 R7, R5, R8.reuse, 0x1, P4 ;  /* 0x0000000805077211 */ /* 0x080fe200020f0eff */
[----:B------:R-:W-:Y:S01]  /*7d70*/  IMAD.IADD R5, R53, 0x1, R47 ;  /* 0x0000000135057824 */ /* 0x000fe200078e022f */
[-C--:B------:R-:W-:Y:S01]  /*7d80*/  LEA.HI.X.SX32 R191, R39, R8.reuse, 0x1, P3 ;  /* 0x0000000827bf7211 */ /* 0x080fe200018f0eff */
[----:B------:R-:W-:Y:S01]  /*7d90*/  IMAD.SHL.U32 R39, R142, 0x4, RZ ;  /* 0x000000048e277824 */ /* 0x000fe200078e00ff */
[-C--:B------:R-:W-:Y:S01]  /*7da0*/  LEA.HI.X.SX32 R189, R41, R8.reuse, 0x1, P5 ;  /* 0x0000000829bd7211 */ /* 0x080fe200028f0eff */
[----:B------:R-:W-:Y:S01]  /*7db0*/  IMAD.SHL.U32 R47, R138, 0x4, RZ ;  /* 0x000000048a2f7824 */ /* 0x000fe200078e00ff */
[C---:B------:R-:W-:Y:S01]  /*7dc0*/  VIMNMX R120, PT, PT, R12.reuse, 0x2, !PT ;  /* 0x000000020c787848 */ /* 0x040fe20007fe0100 */
[----:B------:R-:W-:Y:S01]  /*7dd0*/  VIADD R118, R12, 0xfffffffa ;  /* 0xfffffffa0c767836 */ /* 0x000fe20000000000 */
[----:B------:R-:W-:Y:S01]  /*7de0*/  LEA.HI.X.SX32 R187, R43, R8, 0x1, P6 ;  /* 0x000000082bbb7211 */ /* 0x000fe200030f0eff */
[----:B------:R-:W-:Y:S01]  /*7df0*/  IMAD.SHL.U32 R43, R140, 0x4, RZ ;  /* 0x000000048c2b7824 */ /* 0x000fe200078e00ff */
[----:B------:R-:W-:Y:S01]  /*7e00*/  SHF.L.U64.HI R17, R144, 0x2, R151 ;  /* 0x0000000290117819 */ /* 0x000fe20000010297 */
[----:B------:R-:W-:Y:S01]  /*7e10*/  VIADD R120, R120, 0xffffffff ;  /* 0xffffffff78787836 */ /* 0x000fe20000000000 */
[----:B------:R-:W-:-:S02]  /*7e20*/  SHF.L.U64.HI R37, R142, 0x2, R147 ;  /* 0x000000028e257819 */ /* 0x000fc40000010293 */
[----:B------:R-:W-:Y:S02]  /*7e30*/  SHF.L.U64.HI R41, R140, 0x2, R143 ;  /* 0x000000028c297819 */ /* 0x000fe4000001028f */
[----:B------:R-:W-:Y:S02]  /*7e40*/  SHF.L.U64.HI R45, R138, 0x2, R139 ;  /* 0x000000028a2d7819 */ /* 0x000fe4000001028b */
[----:B------:R-:W-:Y:S02]  /*7e50*/  SHF.L.U64.HI R49, R135, 0x2, R136 ;  /* 0x0000000287317819 */ /* 0x000fe40000010288 */
[----:B------:R-:W-:Y:S02]  /*7e60*/  SHF.L.U64.HI R53, R131, 0x2, R134 ;  /* 0x0000000283357819 */ /* 0x000fe40000010286 */
[----:B------:R-:W-:Y:S02]  /*7e70*/  SHF.L.U64.HI R57, R127, 0x2, R132 ;  /* 0x000000027f397819 */ /* 0x000fe40000010284 */
[----:B------:R-:W-:-:S02]  /*7e80*/  SHF.L.U64.HI R61, R123, 0x2, R130 ;  /* 0x000000027b3d7819 */ /* 0x000fc40000010282 */
[----:B------:R-:W-:Y:S02]  /*7e90*/  SHF.L.U64.HI R65, R99, 0x2, R128 ;  /* 0x0000000263417819 */ /* 0x000fe40000010280 */
[----:B------:R-:W-:Y:S02]  /*7ea0*/  SHF.L.U64.HI R71, R95, 0x2, R126 ;  /* 0x000000025f477819 */ /* 0x000fe4000001027e */
[----:B------:R-:W-:Y:S02]  /*7eb0*/  SHF.L.U64.HI R75, R91, 0x2, R124 ;  /* 0x000000025b4b7819 */ /* 0x000fe4000001027c */
[----:B------:R-:W-:Y:S02]  /*7ec0*/  SHF.L.U64.HI R79, R87, 0x2, R122 ;  /* 0x00000002574f7819 */ /* 0x000fe4000001027a */
[C---:B------:R-:W-:Y:S01]  /*7ed0*/  SHF.L.U64.HI R95, R97.reuse, 0x2, R110 ;  /* 0x00000002615f7819 */ /* 0x040fe2000001026e */
[----:B------:R-:W-:Y:S01]  /*7ee0*/  IMAD.SHL.U32 R97, R97, 0x4, RZ ;  /* 0x0000000461617824 */ /* 0x000fe200078e00ff */
        /* <DEDUP_REMOVED lines=67> */
[----:B------:R-:W-:-:S07]  /*8320*/  IMAD.SHL.U32 R116, R10, 0x4, RZ ;  /* 0x000000040a747824 */ /* 0x000fce00078e00ff */
.L_x_10:
[----:B------:R-:W-:Y:S01]  /*8330*/  UIADD3 UR5, UPT, UPT, UR5, 0x1, URZ ;  /* 0x0000000105057890 */ /* 0x000fe2000fffe0ff */
[----:B------:R-:W-:-:S04]  /*8340*/  DEPBAR.LE SB0, 0x8 ;  /* 0x000082000000791a */ /* 0x000fc80000000000 */
[----:B------:R-:W-:Y:S01]  /*8350*/  ULEA UR12, UR18, UR10, 0x3 ;  /* 0x0000000a120c7291 */ /* 0x000fe2000f8e18ff */
[----:B------:R-:W-:Y:S01]  /*8360*/  IMAD.U32 R6, R6, -0x80000000, RZ ;  /* 0x8000000006067824 */ /* 0x000fe200078e00ff */
[----:B------:R-:W-:Y:S02]  /*8370*/  UISETP.GT.AND UP1, UPT, UR5, 0x5, UPT ;  /* 0x000000050500788c */ /* 0x000fe4000bf24270 */
[----:B------:R-:W-:Y:S02]  /*8380*/  UIADD3 UR12, UPT, UPT, UR12, 0x24000, URZ ;  /* 0x000240000c0c7890 */ /* 0x000fe4000fffe0ff */
[----:B------:R-:W-:Y:S01]  /*8390*/  USEL UR5, UR5, URZ, !UP1 ;  /* 0x000000ff05057287 */ /* 0x000fe2000c800000 */
[----:B------:R-:W-:Y:S06]  /*83a0*/  BAR.SYNC.DEFER_BLOCKING 0x0 ;  /* 0x0000000000007b1d */ /* 0x000fec0000010000 */
[----:B------:R-:W-:Y:S05]  /*83b0*/  @P1 BRA `(.L_x_8) ;  /* 0x0000000000a01947 */ /* 0x000fea0003800000 */
[----:B------:R-:W-:Y:S02]  /*83c0*/  ULEA UR8, UR5, UR10, 0xd ;  /* 0x0000000a05087291 */ /* 0x000fe4000f8e68ff */
[----:B------:R-:W-:Y:S02]  /*83d0*/  ULEA UR4, UR5, UR10, 0xe ;  /* 0x0000000a05047291 */ /* 0x000fe4000f8e70ff */
[----:B------:R-:W-:Y:S02]  /*83e0*/  UIADD3 UR8, UPT, UPT, UR8, 0x18000, URZ ;  /* 0x0001800008087890 */ /* 0x000fe4000fffe0ff */
[----:B------:R-:W-:Y:S02]  /*83f0*/  USHF.R.U32.HI UR4, URZ, 0x4, UR4 ;  /* 0x00000004ff047899 */ /* 0x000fe40008011604 */
[----:B------:R-:W-:Y:S02]  /*8400*/  USHF.R.U32.HI UR8, URZ, 0x4, UR8 ;  /* 0x00000004ff087899 */ /* 0x000fe40008011608 */
[----:B------:R-:W-:-:S02]  /*8410*/  USGXT.U32 UR16, UR4, 0xe ;  /* 0x0000000e0410789a */ /* 0x000fc40008000000 */
[----:B------:R-:W-:Y:S02]  /*8420*/  USGXT.U32 UR14, UR8, 0xe ;  /* 0x0000000e080e789a */ /* 0x000fe40008000000 */
[----:B------:R-:W-:Y:S01]  /*8430*/  UIADD3 UR26, UP2, UPT, UR16, 0x2, URZ ;  /* 0x00000002101a7890 */ /* 0x000fe2000ff5e0ff */
[----:B------:R-:W-:Y:S01]  /*8440*/  UMOV UR8, URZ ;  /* 0x000000ff00087c82 */ /* 0x000fe20008000000 */
[----:B------:R-:W-:Y:S01]  /*8450*/  UIADD3 UR24, UP1, UPT, UR14, 0x2, URZ ;  /* 0x000000020e187890 */ /* 0x000fe2000ff3e0ff */
[----:B------:R-:W-:Y:S01]  /*8460*/  UMOV UR4, URZ ;  /* 0x000000ff00047c82 */ /* 0x000fe20008000000 */
[----:B------:R-:W-:Y:S02]  /*8470*/  UIADD3.X UR27, UPT, UPT, UR8, 0x40004040, URZ, UP2, !UPT ;  /* 0x40004040081b7890 */ /* 0x000fe400097fe4ff */
[----:B------:R-:W-:Y:S01]  /*8480*/  UIADD3 UR28, UP3, UPT, UR26, 0x2, URZ ;  /* 0x000000021a1c7890 */ /* 0x000fe2000ff7e0ff */
[----:B------:R-:W-:Y:S01]  /*8490*/  UMOV UR8, UR12 ;  /* 0x0000000c00087c82 */ /* 0x000fe20008000000 */
[----:B------:R-:W-:Y:S01]  /*84a0*/  UMOV UR9, URZ ;  /* 0x000000ff00097c82 */ /* 0x000fe20008000000 */
[----:B------:R-:W-:-:S02]  /*84b0*/  UIADD3.X UR25, UPT, UPT, UR4, 0x40004040, URZ, UP1, !UPT ;  /* 0x4000404004197890 */ /* 0x000fc40008ffe4ff */
[----:B------:R-:W-:Y:S01]  /*84c0*/  UIADD3.X UR29, UPT, UPT, UR27, URZ, URZ, UP3, !UPT ;  /* 0x000000ff1b1d7290 */ /* 0x000fe20009ffe4ff */
[----:B------:R-:W-:Y:S01]  /*84d0*/  UMOV UR4, UR8 ;  /* 0x0000000800047c82 */ /* 0x000fe20008000000 */
[----:B------:R-:W-:Y:S02]  /*84e0*/  UIADD3 UR8, UP1, UPT, UR24, 0x2, URZ ;  /* 0x0000000218087890 */ /* 0x000fe4000ff3e0ff */
[----:B------:R-:W-:Y:S02]  /*84f0*/  UIADD3 UR32, UP2, UPT, UR26, 0x4, URZ ;  /* 0x000000041a207890 */ /* 0x000fe4000ff5e0ff */
[----:B------:R-:W-:Y:S02]  /*8500*/  UIADD3 UR30, UP3, UPT, UR24, 0x4, URZ ;  /* 0x00000004181e7890 */ /* 0x000fe4000ff7e0ff */
[----:B------:R-:W-:Y:S02]  /*8510*/  UIADD3.X UR9, UPT, UPT, UR25, URZ, URZ, UP1, !UPT ;  /* 0x000000ff19097290 */ /* 0x000fe40008ffe4ff */
[----:B------:R-:W-:-:S02]  /*8520*/  UIADD3.X UR33, UPT, UPT, UR27, URZ, URZ, UP2, !UPT ;  /* 0x000000ff1b217290 */ /* 0x000fc400097fe4ff */
[----:B------:R-:W-:Y:S01]  /*8530*/  UIADD3.X UR31, UPT, UPT, UR25, URZ, URZ, UP3, !UPT ;  /* 0x000000ff191f7290 */ /* 0x000fe20009ffe4ff */
[----:B------:R-:W-:Y:S01]  /*8540*/  UMOV UR34, 0x0 ;  /* 0x0000000000227882 */ /* 0x000fe20000000000 */
[----:B------:R-:W-:Y:S01]  /*8550*/  UMOV UR35, 0x4200910 ;  /* 0x0420091000237882 */ /* 0x000fe20000000000 */
[----:B------:R-:W-:Y:S01]  /*8560*/  UMOV UR17, 0x40004040 ;  /* 0x4000404000117882 */ /* 0x000fe20000000000 */
[----:B------:R-:W-:Y:S01]  /*8570*/  UMOV UR15, 0x40004040 ;  /* 0x40004040000f7882 */ /* 0x000fe20000000000 */
[----:B------:R-:W-:Y:S01]  /*8580*/  UMOV UR36, 0x0 ;  /* 0x0000000000247882 */ /* 0x000fe20000000000 */
[----:B------:R-:W-:Y:S01]  /*8590*/  UMOV UR37, 0x4200910 ;  /* 0x0420091000257882 */ /* 0x000fe20000000000 */
[----:B------:R-:W-:Y:S01]  /*85a0*/  UMOV UR38, 0x0 ;  /* 0x0000000000267882 */ /* 0x000fe20000000000 */
[----:B------:R-:W-:Y:S01]  /*85b0*/  UMOV UR39, 0x4200910 ;  /* 0x0420091000277882 */ /* 0x000fe20000000000 */
[----:B------:R1:W-:Y:S01]  /*85c0*/  UTCHMMA gdesc[UR14], gdesc[UR16], tmem[UR22], tmem[UR34], idesc[UR35], UPT ;  /* 0x00ff22100e0075ea */ /* 0x0003e2000b800016 */
[----:B------:R-:W-:Y:S01]  /*85d0*/  UMOV UR40, 0x0 ;  /* 0x0000000000287882 */ /* 0x000fe20000000000 */
[----:B------:R-:W-:Y:S01]  /*85e0*/  UMOV UR41, 0x4200910 ;  /* 0x0420091000297882 */ /* 0x000fe20000000000 */
[----:B------:R1:W-:Y:S01]  /*85f0*/  UTCHMMA gdesc[UR24], gdesc[UR26], tmem[UR22], tmem[UR36], idesc[UR37], UPT ;  /* 0x00ff241a180075ea */ /* 0x0003e2000b800016 */
[----:B------:R1:W-:Y:S01]  /*8600*/  UTCHMMA gdesc[UR8], gdesc[UR28], tmem[UR22], tmem[UR38], idesc[UR39], UPT ;  /* 0x00ff261c080075ea */ /* 0x0003e2000b800016 */
[----:B------:R1:W-:Y:S01]  /*8610*/  UTCHMMA gdesc[UR30], gdesc[UR32], tmem[UR22], tmem[UR40], idesc[UR41], UPT ;  /* 0x00ff28201e0075ea */ /* 0x0003e2000b800016 */
[----:B------:R1:W-:Y:S01]  /*8620*/  UTCBAR [UR4], URZ ;  /* 0x000000ff040073e9 */ /* 0x0003e200080000ff */
[----:B------:R-:W-:Y:S01]  /*8630*/  NOP ;  /* 0x0000000000007918 */ /* 0x000fe20000000000 */
.L_x_8:
[----:B------:R-:W2:Y:S01]  /*8640*/  SYNCS.PHASECHK.TRANS64.TRYWAIT P4, [UR13], R6 ;  /* 0x00000006ff0075a7 */ /* 0x000ea2000808110d */
[----:B------:R-:W-:Y:S01]  /*8650*/  ISETP.LE.AND P3, PT, R118, UR7, PT ;  /* 0x0000000776007c0c */ /* 0x000fe2000bf63270 */
[----:B-1----:R-:W-:Y:S01]  /*8660*/  UMOV UR4, UR6 ;  /* 0x0000000600047c82 */ /* 0x002fe20008000000 */
[----:B--2---:R-:W-:Y:S11]  /*8670*/  @!P4 BRA `(.L_x_9) ;  /* 0x0000003000bcc947 */ /* 0x004ff60003800000 */
.L_x_16:
[----:B------:R-:W-:Y:S01]  /*8680*/  BAR.SYNC.DEFER_BLOCKING 0x0 ;  /* 0x0000000000007b1d */ /* 0x000fe20000010000 */
[-C--:B------:R-:W-:Y:S01]  /*8690*/  ISETP.GE.AND P4, PT, R3, R50.reuse, PT ;  /* 0x000000320300720c */ /* 0x080fe20003f86270 */
[----:B------:R-:W-:Y:S01]  /*86a0*/  UIADD3 UR19, UPT, UPT, UR19, 0x1, URZ ;  /* 0x0000000113137890 */ /* 0x000fe2000fffe0ff */
[-C--:B------:R-:W-:Y:S01]  /*86b0*/  ISETP.GE.AND P6, PT, R29, R50.reuse, PT ;  /* 0x000000321d00720c */ /* 0x080fe20003fc6270 */
[----:B------:R-:W-:Y:S01]  /*86c0*/  UIADD3 UR7, UPT, UPT, UR7, 0x1, URZ ;  /* 0x0000000107077890 */ /* 0x000fe2000fffe0ff */
[----:B------:R-:W-:Y:S01]  /*86d0*/  SEL R6, RZ, 0x4, P4 ;  /* 0x00000004ff067807 */ /* 0x000fe20002000000 */
[----:B------:R-:W-:Y:S01]  /*86e0*/  UISETP.GT.AND UP1, UPT, UR19, 0x5, UPT ;  /* 0x000000051300788c */ /* 0x000fe2000bf24270 */
[----:B------:R-:W-:Y:S01]  /*86f0*/  ISETP.GE.AND P4, PT, R25, R50, PT ;  /* 0x000000321900720c */ /* 0x000fe20003f86270 */
[----:B------:R-:W-:Y:S01]  /*8700*/  UIADD3 UR18, UPT, UPT, UR18, 0x1, URZ ;  /* 0x0000000112127890 */ /* 0x000fe2000fffe0ff */
[----:B------:R-:W-:Y:S01]  /*8710*/  SEL R6, R6, RZ, !P3 ;  /* 0x000000ff06067207 */ /* 0x000fe20005800000 */
[----:B------:R-:W-:Y:S01]  /*8720*/  USEL UR19, UR19, URZ, !UP1 ;  /* 0x000000ff13137287 */ /* 0x000fe2000c800000 */
[----:B------:R-:W-:Y:S01]  /*8730*/  SEL R7, RZ, 0x4, P4 ;  /* 0x00000004ff077807 */ /* 0x000fe20002000000 */
[----:B------:R-:W-:Y:S01]  /*8740*/  UISETP.GT.AND UP1, UPT, UR18, 0x1, UPT ;  /* 0x000000011200788c */ /* 0x000fe2000bf24270 */
[----:B------:R-:W-:Y:S01]  /*8750*/  ISETP.NE.U32.AND P5, PT, R6, RZ, PT ;  /* 0x000000ff0600720c */ /* 0x000fe20003fa5070 */
[----:B------:R-:W-:Y:S01]  /*8760*/  ULEA UR6, UR19, UR10, 0xd ;  /* 0x0000000a13067291 */ /* 0x000fe2000f8e68ff */
[----:B------:R-:W-:Y:S01]  /*8770*/  IADD3 R6, P4, PT, R15, R100, RZ ;  /* 0x000000640f067210 */ /* 0x000fe20007f9e0ff */
[----:B------:R-:W-:Y:S01]  /*8780*/  USEL UR18, UR18, URZ, !UP1 ;  /* 0x000000ff12127287 */ /* 0x000fe2000c800000 */
[----:B------:R-:W-:Y:S01]  /*8790*/  SEL R8, R7, RZ, !P3 ;  /* 0x000000ff07087207 */ /* 0x000fe20005800000 */
[----:B------:R-:W-:Y:S01]  /*87a0*/  UMOV UR13, UR12 ;  /* 0x0000000c000d7c82 */ /* 0x000fe20008000000 */
[----:B------:R-:W-:Y:S01]  /*87b0*/  SEL R9, RZ, 0x4, P6 ;  /* 0x00000004ff097807 */ /* 0x000fe20003000000 */
[----:B------:R-:W-:Y:S01]  /*87c0*/  IMAD.X R7, R5, 0x1, R98, P4 ;  /* 0x0000000105077824 */ /* 0x000fe200020e0662 */
[----:B------:R-:W-:Y:S01]  /*87d0*/  ISETP.NE.U32.AND P4, PT, R8, RZ, PT ;  /* 0x000000ff0800720c */ /* 0x000fe20003f85070 */
[----:B------:R-:W-:Y:S01]  /*87e0*/  VIADD R13, R16, UR6 ;  /* 0x00000006100d7c36 */ /* 0x000fe20008000000 */
[----:B------:R-:W-:Y:S01]  /*87f0*/  SEL R10, R9, RZ, !P3 ;  /* 0x000000ff090a7207 */ /* 0x000fe20005800000 */
[----:B------:R-:W-:Y:S01]  /*8800*/  VIADD R19, R20, UR6 ;  /* 0x0000000614137c36 */ /* 0x000fe20008000000 */
[----:B------:R-:W-:Y:S01]  /*8810*/  ISETP.GE.AND P6, PT, R33, R50, PT ;  /* 0x000000322100720c */ /* 0x000fe20003fc6270 */
[----:B------:R-:W-:Y:S01]  /*8820*/  VIADD R23, R28, UR6 ;  /* 0x000000061c177c36 */ /* 0x000fe20008000000 */
[----:B------:R-:W-:Y:S01]  /*8830*/  @!PT LDS RZ, [RZ] ;  /* 0x00000000fffff984 */ /* 0x000fe20000000800 */
[----:B------:R-:W-:Y:S01]  /*8840*/  @!PT LDS RZ, [RZ] ;  /* 0x00000000fffff984 */ /* 0x000fe20000000800 */
[----:B------:R-:W-:Y:S01]  /*8850*/  @!PT LDS RZ, [RZ] ;  /* 0x00000000fffff984 */ /* 0x000fe20000000800 */
[----:B------:R1:W-:Y:S01]  /*8860*/  LDGSTS.E [R13+0x18000], desc[UR20][R6.64], P5 ;  /* 0x18000000060d7fae */ /* 0x0003e2000a9a1014 */
[----:B------:R-:W-:Y:S01]  /*8870*/  IADD3 R8, P5, PT, R15, R96, RZ ;  /* 0x000000600f087210 */ /* 0x000fe20007fbe0ff */
[----:B------:R-:W-:Y:S01]  /*8880*/  VIADD R27, R32, UR6 ;  /* 0x00000006201b7c36 */ /* 0x000fe20008000000 */
[----:B------:R-:W-:Y:S01]  /*8890*/  SEL R11, RZ, 0x4, P6 ;  /* 0x00000004ff0b7807 */ /* 0x000fe20003000000 */
[----:B------:R-:W-:Y:S01]  /*88a0*/  VIADD R31, R36, UR6 ;  /* 0x00000006241f7c36 */ /* 0x000fe20008000000 */
[----:B------:R-:W-:Y:S01]  /*88b0*/  ISETP.GE.AND P6, PT, R35, R50, PT ;  /* 0x000000322300720c */ /* 0x000fe20003fc6270 */
[----:B------:R-:W-:Y:S01]  /*88c0*/  IMAD.X R9, R5, 0x1, R94, P5 ;  /* 0x0000000105097824 */ /* 0x000fe200028e065e */
[----:B------:R-:W-:-:S02]  /*88d0*/  ISETP.NE.U32.AND P5, PT, R10, RZ, PT ;  /* 0x000000ff0a00720c */ /* 0x000fc40003fa5070 */
[----:B------:R-:W-:Y:S02]  /*88e0*/  SEL R12, R11, RZ, !P3 ;  /* 0x000000ff0b0c7207 */ /* 0x000fe40005800000 */
[----:B------:R2:W-:Y:S01]  /*88f0*/  LDGSTS.E [R13+0x18008], desc[UR20][R8.64], P4 ;  /* 0x18008000080d7fae */ /* 0x0005e2000a1a1014 */
[----:B------:R-:W-:Y:S02]  /*8900*/  IADD3 R10, P4, PT, R15, R92, RZ ;  /* 0x0000005c0f0a7210 */ /* 0x000fe40007f9e0ff */
[----:B-1----:R-:W-:Y:S02]  /*8910*/  SEL R7, RZ, 0x4, P6 ;  /* 0x00000004ff077807 */ /* 0x002fe40003000000 */
[----:B------:R-:W-:Y:S01]  /*8920*/  ISETP.GE.AND P6, PT, R103, R50, PT ;  /* 0x000000326700720c */ /* 0x000fe20003fc6270 */
[----:B------:R-:W-:Y:S01]  /*8930*/  IMAD.X R11, R5, 0x1, R90, P4 ;  /* 0x00000001050b7824 */ /* 0x000fe200020e065a */
[----:B------:R-:W-:-:S04]  /*8940*/  ISETP.NE.U32.AND P4, PT, R12, RZ, PT ;  /* 0x000000ff0c00720c */ /* 0x000fc80003f85070 */
[----:B------:R1:W-:Y:S01]  /*8950*/  LDGSTS.E [R19+0x18000], desc[UR20][R10.64], P5 ;  /* 0x180000000a137fae */ /* 0x0003e2000a9a1014 */
[----:B------:R-:W-:Y:S01]  /*8960*/  IADD3 R6, P5, PT, R15, R88, RZ ;  /* 0x000000580f067210 */ /* 0x000fe20007fbe0ff */
[----:B--2---:R-:W-:Y:S01]  /*8970*/  VIADD R13, R24, UR6 ;  /* 0x00000006180d7c36 */ /* 0x004fe20008000000 */
[----:B------:R-:W-:Y:S02]  /*8980*/  SEL R8, R7, RZ, !P3 ;  /* 0x000000ff07087207 */ /* 0x000fe40005800000 */
[----:B------:R-:W-:Y:S01]  /*8990*/  SEL R9, RZ, 0x4, P6 ;  /* 0x00000004ff097807 */ /* 0x000fe20003000000 */
[----:B------:R-:W-:Y:S01]  /*89a0*/  IMAD.X R7, R5, 0x1, R86, P5 ;  /* 0x0000000105077824 */ /* 0x000fe200028e0656 */
[----:B------:R-:W-:Y:S02]  /*89b0*/  ISETP.NE.U32.AND P5, PT, R8, RZ, PT ;  /* 0x000000ff0800720c */ /* 0x000fe40003fa5070 */
[----:B------:R-:W-:Y:S02]  /*89c0*/  SEL R12, R9, RZ, !P3 ;  /* 0x000000ff090c7207 */ /* 0x000fe40005800000 */
[----:B------:R2:W-:Y:S01]  /*89d0*/  LDGSTS.E [R19+0x18008], desc[UR20][R6.64], P4 ;  /* 0x1800800006137fae */ /* 0x0005e2000a1a1014 */
[----:B------:R-:W-:-:S02]  /*89e0*/  IADD3 R8, P4, PT, R15, R84, RZ ;  /* 0x000000540f087210 */ /* 0x000fc40007f9e0ff */
[----:B------:R-:W-:-:S03]  /*89f0*/  ISETP.GE.AND P6, PT, R105, R50, PT ;  /* 0x000000326900720c */ /* 0x000fc60003fc6270 */
[----:B------:R-:W-:Y:S01]  /*8a00*/  IMAD.X R9, R5, 0x1, R82, P4 ;  /* 0x0000000105097824 */ /* 0x000fe200020e0652 */
[----:B------:R-:W-:Y:S02]  /*8a10*/  ISETP.NE.U32.AND P4, PT, R12, RZ, PT ;  /* 0x000000ff0c00720c */ /* 0x000fe40003f85070 */
[----:B-1----:R-:W-:Y:S02]  /*8a20*/  SEL R11, RZ, 0x4, P6 ;  /* 0x00000004ff0b7807 */ /* 0x002fe40003000000 */
[----:B------:R1:W-:Y:S01]  /*8a30*/  LDGSTS.E [R13+0x18000], desc[UR20][R8.64], P5 ;  /* 0x18000000080d7fae */ /* 0x0003e2000a9a1014 */
[----:B------:R-:W-:Y:S02]  /*8a40*/  IADD3 R10, P5, PT, R15, R80, RZ ;  /* 0x000000500f0a7210 */ /* 0x000fe40007fbe0ff */
[----:B--2---:R-:W-:Y:S02]  /*8a50*/  SEL R6, R11, RZ, !P3 ;  /* 0x000000ff0b067207 */ /* 0x004fe40005800000 */
[----:B------:R-:W-:Y:S01]  /*8a60*/  ISETP.GE.AND P6, PT, R107, R50, PT ;  /* 0x000000326b00720c */ /* 0x000fe20003fc6270 */
[----:B------:R-:W-:Y:S01]  /*8a70*/  IMAD.X R11, R5, 0x1, R78, P5 ;  /* 0x00000001050b7824 */ /* 0x000fe200028e064e */
[----:B------:R-:W-:-:S02]  /*8a80*/  ISETP.NE.U32.AND P5, PT, R6, RZ, PT ;  /* 0x000000ff0600720c */ /* 0x000fc40003fa5070 */
[----:B------:R-:W-:Y:S02]  /*8a90*/  SEL R7, RZ, 0x4, P6 ;  /* 0x00000004ff077807 */ /* 0x000fe40003000000 */
[----:B------:R2:W-:Y:S01]  /*8aa0*/  LDGSTS.E [R13+0x18008], desc[UR20][R10.64], P4 ;  /* 0x180080000a0d7fae */ /* 0x0005e2000a1a1014 */
[----:B------:R-:W-:Y:S02]  /*8ab0*/  IADD3 R6, P4, PT, R15, R76, RZ ;  /* 0x0000004c0f067210 */ /* 0x000fe40007f9e0ff */
[----:B------:R-:W-:Y:S02]  /*8ac0*/  SEL R12, R7, RZ, !P3 ;  /* 0x000000ff070c7207 */ /* 0x000fe40005800000 */
[----:B------:R-:W-:Y:S01]  /*8ad0*/  ISETP.GE.AND P6, PT, R109, R50, PT ;  /* 0x000000326d00720c */ /* 0x000fe20003fc6270 */
[----:B------:R-:W-:Y:S01]  /*8ae0*/  IMAD.X R7, R5, 0x1, R74, P4 ;  /* 0x0000000105077824 */ /* 0x000fe200020e064a */
[----:B------:R-:W-:Y:S02]  /*8af0*/  ISETP.NE.U32.AND P4, PT, R12, RZ, PT ;  /* 0x000000ff0c00720c */ /* 0x000fe40003f85070 */
[----:B-1----:R-:W-:-:S02]  /*8b00*/  SEL R9, RZ, 0x4, P6 ;  /* 0x00000004ff097807 */ /* 0x002fc40003000000 */
[----:B------:R1:W-:Y:S01]  /*8b10*/  LDGSTS.E [R23+0x18000], desc[UR20][R6.64], P5 ;  /* 0x1800000006177fae */ /* 0x0003e2000a9a1014 */
[----:B------:R-:W-:Y:S02]  /*8b20*/  IADD3 R8, P5, PT, R15, R72, RZ ;  /* 0x000000480f087210 */ /* 0x000fe40007fbe0ff */
[----:B--2---:R-:W-:Y:S02]  /*8b30*/  SEL R10, R9, RZ, !P3 ;  /* 0x000000ff090a7207 */ /* 0x004fe40005800000 */
[----:B------:R-:W-:Y:S01]  /*8b40*/  ISETP.GE.AND P6, PT, R111, R50, PT ;  /* 0x000000326f00720c */ /* 0x000fe20003fc6270 */
[----:B------:R-:W-:Y:S01]  /*8b50*/  IMAD.X R9, R5, 0x1, R70, P5 ;  /* 0x0000000105097824 */ /* 0x000fe200028e0646 */
[----:B------:R-:W-:Y:S02]  /*8b60*/  ISETP.NE.U32.AND P5, PT, R10, RZ, PT ;  /* 0x000000ff0a00720c */ /* 0x000fe40003fa5070 */
[----:B------:R-:W-:Y:S02]  /*8b70*/  SEL R11, RZ, 0x4, P6 ;  /* 0x00000004ff0b7807 */ /* 0x000fe40003000000 */
[----:B------:R2:W-:Y:S01]  /*8b80*/  LDGSTS.E [R23+0x18008], desc[UR20][R8.64], P4 ;  /* 0x1800800008177fae */ /* 0x0005e2000a1a1014 */
[----:B------:R-:W-:-:S02]  /*8b90*/  IADD3 R10, P4, PT, R15, R66, RZ ;  /* 0x000000420f0a7210 */ /* 0x000fc40007f9e0ff */
[----:B------:R-:W-:Y:S02]  /*8ba0*/  SEL R12, R11, RZ, !P3 ;  /* 0x000000ff0b0c7207 */ /* 0x000fe40005800000 */
[----:B------:R-:W-:Y:S01]  /*8bb0*/  ISETP.GE.AND P6, PT, R113, R50, PT ;  /* 0x000000327100720c */ /* 0x000fe20003fc6270 */
[----:B------:R-:W-:Y:S01]  /*8bc0*/  IMAD.X R11, R5, 0x1, R64, P4 ;  /* 0x00000001050b7824 */ /* 0x000fe200020e0640 */
[----:B------:R-:W-:Y:S02]  /*8bd0*/  ISETP.NE.U32.AND P4, PT, R12, RZ, PT ;  /* 0x000000ff0c00720c */ /* 0x000fe40003f85070 */
[----:B-1----:R-:W-:Y:S02]  /*8be0*/  SEL R6, RZ, 0x4, P6 ;  /* 0x00000004ff067807 */ /* 0x002fe40003000000 */
[----:B------:R1:W-:Y:S01]  /*8bf0*/  LDGSTS.E [R27+0x18000], desc[UR20][R10.64], P5 ;  /* 0x180000000a1b7fae */ /* 0x0003e2000a9a1014 */
[----:B------:R-:W-:Y:S01]  /*8c00*/  IADD3 R18, P5, PT, R15, R62, RZ ;  /* 0x0000003e0f127210 */ /* 0x000fe20007fbe0ff */
[----:B--2---:R-:W-:Y:S01]  /*8c10*/  VIADD R23, R34, UR6 ;  /* 0x0000000622177c36 */ /* 0x004fe20008000000 */
[----:B------:R-:W-:-:S02]  /*8c20*/  SEL R6, R6, RZ, !P3 ;  /* 0x000000ff06067207 */ /* 0x000fc40005800000 */
[----:B------:R-:W-:Y:S01]  /*8c30*/  ISETP.GE.AND P6, PT, R115, R50, PT ;  /* 0x000000327300720c */ /* 0x000fe20003fc6270 */
[----:B------:R-:W-:Y:S01]  /*8c40*/  IMAD.X R19, R5, 0x1, R60, P5 ;  /* 0x0000000105137824 */ /* 0x000fe200028e063c */
[----:B------:R-:W-:Y:S02]  /*8c50*/  ISETP.NE.U32.AND P5, PT, R6, RZ, PT ;  /* 0x000000ff0600720c */ /* 0x000fe40003fa5070 */
[----:B------:R-:W-:Y:S02]  /*8c60*/  SEL R6, RZ, 0x4, P6 ;  /* 0x00000004ff067807 */ /* 0x000fe40003000000 */
[----:B------:R2:W-:Y:S01]  /*8c70*/  LDGSTS.E [R27+0x18008], desc[UR20][R18.64], P4 ;  /* 0x18008000121b7fae */ /* 0x0005e2000a1a1014 */
[----:B------:R-:W-:Y:S02]  /*8c80*/  IADD3 R12, P6, PT, R15, R58, RZ ;  /* 0x0000003a0f0c7210 */ /* 0x000fe40007fde0ff */
[----:B------:R-:W-:Y:S02]  /*8c90*/  ISETP.GE.AND P4, PT, R117, R50, PT ;  /* 0x000000327500720c */ /* 0x000fe40003f86270 */
[----:B------:R-:W-:Y:S01]  /*8ca0*/  SEL R6, R6, RZ, !P3 ;  /* 0x000000ff06067207 */ /* 0x000fe20005800000 */
[----:B------:R-:W-:Y:S01]  /*8cb0*/  IMAD.X R13, R5, 0x1, R56, P6 ;  /* 0x00000001050d7824 */ /* 0x000fe200030e0638 */
[----:B------:R-:W-:-:S02]  /*8cc0*/  SEL R7, RZ, 0x4, P4 ;  /* 0x00000004ff077807 */ /* 0x000fc40002000000 */
[----:B------:R-:W-:Y:S02]  /*8cd0*/  ISETP.NE.U32.AND P6, PT, R6, RZ, PT ;  /* 0x000000ff0600720c */ /* 0x000fe40003fc5070 */
[----:B------:R-:W-:Y:S01]  /*8ce0*/  IADD3 R6, P4, PT, R15, R54, RZ ;  /* 0x000000360f067210 */ /* 0x000fe20007f9e0ff */
[----:B------:R-:W-:Y:S01]  /*8cf0*/  LDGSTS.E [R23+0x18000], desc[UR20][R12.64], P5 ;  /* 0x180000000c177fae */ /* 0x000fe2000a9a1014 */
[----:B------:R-:W-:-:S03]  /*8d00*/  SEL R8, R7, RZ, !P3 ;  /* 0x000000ff07087207 */ /* 0x000fc60005800000 */
[----:B------:R-:W-:Y:S01]  /*8d10*/  IMAD.X R7, R5, 0x1, R52, P4 ;  /* 0x0000000105077824 */ /* 0x000fe200020e0634 */
[----:B------:R-:W-:Y:S02]  /*8d20*/  ISETP.NE.U32.AND P4, PT, R8, RZ, PT ;  /* 0x000000ff0800720c */ /* 0x000fe40003f85070 */
[----:B------:R-:W-:-:S03]  /*8d30*/  IADD3 R8, P5, PT, R15, R116, RZ ;  /* 0x000000740f087210 */ /* 0x000fc60007fbe0ff */
[----:B------:R3:W-:Y:S01]  /*8d40*/  LDGSTS.E [R23+0x18008], desc[UR20][R6.64], P6 ;  /* 0x1800800006177fae */ /* 0x0007e2000b1a1014 */
[----:B------:R-:W-:Y:S01]  /*8d50*/  ISETP.GE.AND P6, PT, R217, R50, PT ;  /* 0x00000032d900720c */ /* 0x000fe20003fc6270 */
[----:B------:R-:W-:Y:S01]  /*8d60*/  IMAD.X R9, R5, 0x1, R114, P5 ;  /* 0x0000000105097824 */ /* 0x000fe200028e0672 */
[----:B-1----:R-:W-:Y:S02]  /*8d70*/  IADD3 R10, P5, PT, R15, R112, RZ ;  /* 0x000000700f0a7210 */ /* 0x002fe40007fbe0ff */
[----:B--2---:R-:W-:-:S03]  /*8d80*/  SEL R18, RZ, 0x4, P6 ;  /* 0x00000004ff127807 */ /* 0x004fc60003000000 */
[----:B------:R1:W-:Y:S01]  /*8d90*/  LDGSTS.E [R31+0x18000], desc[UR20][R8.64], P4 ;  /* 0x18000000081f7fae */ /* 0x0003e2000a1a1014 */
[-C--:B------:R-:W-:Y:S01]  /*8da0*/  ISETP.GE.AND P4, PT, R219, R50.reuse, PT ;  /* 0x00000032db00720c */ /* 0x080fe20003f86270 */
[----:B------:R-:W-:Y:S01]  /*8db0*/  IMAD.X R11, R5, 0x1, R110, P5 ;  /* 0x00000001050b7824 */ /* 0x000fe200028e066e */
[----:B------:R-:W-:Y:S01]  /*8dc0*/  SEL R18, R18, RZ, !P3 ;  /* 0x000000ff12127207 */ /* 0x000fe20005800000 */
[----:B---3--:R-:W-:Y:S01]  /*8dd0*/  VIADD R23, R38, UR6 ;  /* 0x0000000626177c36 */ /* 0x008fe20008000000 */
[----:B------:R-:W-:Y:S01]  /*8de0*/  SEL R6, RZ, 0x4, P4 ;  /* 0x00000004ff067807 */ /* 0x000fe20002000000 */
[----:B------:R-:W-:Y:S01]  /*8df0*/  ULEA UR6, UR19, UR10, 0xe ;  /* 0x0000000a13067291 */ /* 0x000fe2000f8e70ff */
[----:B------:R-:W-:Y:S02]  /*8e00*/  ISETP.GE.AND P4, PT, R221, R50, PT ;  /* 0x00000032dd00720c */ /* 0x000fe40003f86270 */
[----:B------:R-:W-:Y:S02]  /*8e10*/  IADD3 R12, P5, PT, R15, R108, RZ ;  /* 0x0000006c0f0c7210 */ /* 0x000fe40007fbe0ff */
[----:B------:R-:W-:Y:S01]  /*8e20*/  ISETP.NE.U32.AND P6, PT, R18, RZ, PT ;  /* 0x000000ff1200720c */ /* 0x000fe20003fc5070 */
[----:B------:R-:W-:Y:S01]  /*8e30*/  VIADD R179, R14, UR6 ;  /* 0x000000060eb37c36 */ /* 0x000fe20008000000 */
[----:B------:R-:W-:Y:S01]  /*8e40*/  SEL R6, R6, RZ, !P3 ;  /* 0x000000ff06067207 */ /* 0x000fe20005800000 */
[----:B------:R-:W-:Y:S01]  /*8e50*/  IMAD.X R13, R5, 0x1, R106, P5 ;  /* 0x00000001050d7824 */ /* 0x000fe200028e066a */
[----:B------:R-:W-:Y:S01]  /*8e60*/  SEL R7, RZ, 0x4, P4 ;  /* 0x00000004ff077807 */ /* 0x000fe20002000000 */
[----:B------:R-:W-:Y:S01]  /*8e70*/  VIADD R181, R40, UR6 ;  /* 0x0000000628b57c36 */ /* 0x000fe20008000000 */
[----:B------:R-:W-:Y:S01]  /*8e80*/  ISETP.GE.AND P4, PT, R4, R50, PT ;  /* 0x000000320400720c */ /* 0x000fe20003f86270 */
[----:B------:R-:W-:Y:S01]  /*8e90*/  USEL UR6, URZ, 0x1, !UP1 ;  /* 0x00000001ff067887 */ /* 0x000fe2000c800000 */
[----:B------:R-:W-:Y:S01]  /*8ea0*/  ISETP.NE.U32.AND P5, PT, R6, RZ, PT ;  /* 0x000000ff0600720c */ /* 0x000fe20003fa5070 */
[----:B------:R-:W-:Y:S01]  /*8eb0*/  VIADD R50, R50, 0xffffffe0 ;  /* 0xffffffe032327836 */ /* 0x000fe20000000000 */
[----:B------:R-:W-:Y:S01]  /*8ec0*/  SEL R7, R7, RZ, !P3 ;  /* 0x000000ff07077207 */ /* 0x000fe20005800000 */
[----:B------:R-:W-:Y:S01]  /*8ed0*/  ULOP3.LUT UR6, UR4, UR6, URZ, 0x3c, !UPT ;  /* 0x0000000604067292 */ /* 0x000fe2000f8e3cff */
[----:B------:R-:W-:Y:S01]  /*8ee0*/  SEL R6, RZ, 0x4, P4 ;  /* 0x00000004ff067807 */ /* 0x000fe20002000000 */
[----:B------:R2:W-:Y:S01]  /*8ef0*/  LDGSTS.E [R31+0x18008], desc[UR20][R10.64], P6 ;  /* 0x180080000a1f7fae */ /* 0x0005e2000b1a1014 */
[----:B------:R-:W-:-:S02]  /*8f00*/  ISETP.NE.U32.AND P4, PT, R7, RZ, PT ;  /* 0x000000ff0700720c */ /* 0x000fc40003f85070 */
[----:B------:R-:W-:Y:S02]  /*8f10*/  IADD3 R18, P6, PT, R15, R104, RZ ;  /* 0x000000680f127210 */ /* 0x000fe40007fde0ff */
[----:B------:R-:W-:-:S03]  /*8f20*/  SEL R6, R6, RZ, !P3 ;  /* 0x000000ff06067207 */ /* 0x000fc60005800000 */
[----:B------:R3:W-:Y:S01]  /*8f30*/  LDGSTS.E [R23+0x18000], desc[UR20][R12.64], P5 ;  /* 0x180000000c177fae */ /* 0x0007e2000a9a1014 */
[----:B------:R-:W-:Y:S01]  /*8f40*/  IMAD.X R19, R5, 0x1, R102, P6 ;  /* 0x0000000105137824 */ /* 0x000fe200030e0666 */
[----:B------:R-:W-:Y:S02]  /*8f50*/  IADD3 R26, P5, PT, R44, R177, RZ ;  /* 0x000000b12c1a7210 */ /* 0x000fe40007fbe0ff */
[----:B------:R-:W-:Y:S02]  /*8f60*/  ISETP.NE.U32.AND P3, PT, R6, RZ, PT ;  /* 0x000000ff0600720c */ /* 0x000fe40003f65070 */
[----:B------:R4:W-:Y:S01]  /*8f70*/  LDGSTS.E [R23+0x18008], desc[UR20][R18.64], P4 ;  /* 0x1800800012177fae */ /* 0x0009e2000a1a1014 */
[----:B------:R-:W-:Y:S01]  /*8f80*/  IMAD.X R27, R42, 0x1, R175, P5 ;  /* 0x000000012a1b7824 */ /* 0x000fe200028e06af */
[C---:B-1----:R-:W-:Y:S02]  /*8f90*/  IADD3 R8, P4, PT, R44.reuse, R161, RZ ;  /* 0x000000a12c087210 */ /* 0x042fe40007f9e0ff */
[C---:B--2---:R-:W-:Y:S01]  /*8fa0*/  IADD3 R10, P5, PT, R44.reuse, R153, RZ ;  /* 0x000000992c0a7210 */ /* 0x044fe20007fbe0ff */
[----:B------:R-:W0:Y:S01]  /*8fb0*/  LDGDEPBAR ;  /* 0x00000000000079af */ /* 0x000e220000000000 */
[----:B------:R-:W-:Y:S01]  /*8fc0*/  IADD3 R6, P6, PT, R44, R169, RZ ;  /* 0x000000a92c067210 */ /* 0x000fe20007fde0ff */
[----:B------:R-:W-:Y:S01]  /*8fd0*/  IMAD.X R9, R42, 0x1, R159, P4 ;  /* 0x000000012a097824 */ /* 0x000fe200020e069f */
[----:B---3--:R-:W-:Y:S01]  /*8fe0*/  IADD3 R12, P4, PT, R44, R145, RZ ;  /* 0x000000912c0c7210 */ /* 0x008fe20007f9e0ff */
[----:B------:R-:W-:-:S02]  /*8ff0*/  IMAD.X R11, R42, 0x1, R151, P5 ;  /* 0x000000012a0b7824 */ /* 0x000fc400028e0697 */
[----:B------:R-:W-:Y:S01]  /*9000*/  IMAD.X R7, R42, 0x1, R167, P6 ;  /* 0x000000012a077824 */ /* 0x000fe200030e06a7 */
[----:B----4-:R-:W-:Y:S01]  /*9010*/  IADD3 R18, P5, PT, R44, R137, RZ ;  /* 0x000000892c127210 */ /* 0x010fe20007fbe0ff */
[----:B------:R-:W-:Y:S01]  /*9020*/  IMAD.X R13, R42, 0x1, R143, P4 ;  /* 0x000000012a0d7824 */ /* 0x000fe200020e068f */
[----:B------:R1:W-:Y:S01]  /*9030*/  LDGSTS.E [R179], desc[UR20][R26.64], P3 ;  /* 0x000000001ab37fae */ /* 0x0003e200099a1014 */
[----:B------:R-:W-:Y:S02]  /*9040*/  IADD3 R22, P4, PT, R44, R129, RZ ;  /* 0x000000812c167210 */ /* 0x000fe40007f9e0ff */
[C---:B------:R-:W-:Y:S01]  /*9050*/  IMAD.X R19, R42.reuse, 0x1, R135, P5 ;  /* 0x000000012a137824 */ /* 0x040fe200028e0687 */
[----:B------:R2:W-:Y:S02]  /*9060*/  LDGSTS.E [R179+0x400], desc[UR20][R6.64], P3 ;  /* 0x0040000006b37fae */ /* 0x0005e400099a1014 */
[----:B------:R-:W-:Y:S02]  /*9070*/  IMAD.X R23, R42, 0x1, R127, P4 ;  /* 0x000000012a177824 */ /* 0x000fe400020e067f */
[----:B------:R3:W-:Y:S01]  /*9080*/  LDGSTS.E [R179+0x800], desc[UR20][R8.64], P3 ;  /* 0x0080000008b37fae */ /* 0x0007e200099a1014 */
[----:B-1----:R-:W-:-:S03]  /*9090*/  IADD3 R26, P5, PT, R44, R121, RZ ;  /* 0x000000792c1a7210 */ /* 0x002fc60007fbe0ff */
[----:B------:R1:W-:Y:S01]  /*90a0*/  LDGSTS.E [R179+0xc00], desc[UR20][R10.64], P3 ;  /* 0x00c000000ab37fae */ /* 0x0003e200099a1014 */
[----:B--2---:R-:W-:Y:S01]  /*90b0*/  IADD3 R6, P4, PT, R44, R97, RZ ;  /* 0x000000612c067210 */ /* 0x004fe20007f9e0ff */
[----:B------:R-:W-:Y:S02]  /*90c0*/  IMAD.X R27, R42, 0x1, R119, P5 ;  /* 0x000000012a1b7824 */ /* 0x000fe400028e0677 */
[----:B------:R2:W-:Y:S01]  /*90d0*/  LDGSTS.E [R179+0x1000], desc[UR20][R12.64], P3 ;  /* 0x010000000cb37fae */ /* 0x0005e200099a1014 */
[----:B---3--:R-:W-:Y:S01]  /*90e0*/  IADD3 R8, P5, PT, R44, R89, RZ ;  /* 0x000000592c087210 */ /* 0x008fe20007fbe0ff */
[----:B------:R-:W-:Y:S02]  /*90f0*/  IMAD.X R7, R42, 0x1, R95, P4 ;  /* 0x000000012a077824 */ /* 0x000fe400020e065f */
[----:B------:R3:W-:Y:S01]  /*9100*/  LDGSTS.E [R179+0x1400], desc[UR20][R18.64], P3 ;  /* 0x0140000012b37fae */ /* 0x0007e200099a1014 */
[----:B-1----:R-:W-:Y:S01]  /*9110*/  IADD3 R10, P4, PT, R44, R81, RZ ;  /* 0x000000512c0a7210 */ /* 0x002fe20007f9e0ff */
[----:B------:R-:W-:-:S02]  /*9120*/  IMAD.X R9, R42, 0x1, R87, P5 ;  /* 0x000000012a097824 */ /* 0x000fc400028e0657 */
        /* <DEDUP_REMOVED lines=32> */
[----:B------:R-:W-:Y:S01]  /*9330*/  IMAD.X R23, R42, 0x1, R139, P4 ;  /* 0x000000012a177824 */ /* 0x000fe200020e068b */
[----:B------:R-:W-:Y:S01]  /*9340*/  IADD3 R30, P4, PT, R44, R125, RZ ;  /* 0x0000007d2c1e7210 */ /* 0x000fe20007f9e0ff */
[----:B------:R3:W-:Y:S02]  /*9350*/  LDGSTS.E [R181+0x600], desc[UR20][R10.64], P3 ;  /* 0x006000000ab57fae */ /* 0x0007e400099a1014 */
[----:B------:R-:W-:Y:S01]  /*9360*/  IMAD.X R27, R42, 0x1, R131, P5 ;  /* 0x000000012a1b7824 */ /* 0x000fe200028e0683 */
[----:B-1----:R-:W-:Y:S01]  /*9370*/  IADD3 R6, P6, PT, R44, R59, RZ ;  /* 0x0000003b2c067210 */ /* 0x002fe20007fde0ff */
[----:B------:R-:W-:Y:S01]  /*9380*/  IMAD.X R31, R42, 0x1, R123, P4 ;  /* 0x000000012a1f7824 */ /* 0x000fe200020e067b */
[----:B------:R1:W-:Y:S01]  /*9390*/  LDGSTS.E [R181+0xa00], desc[UR20][R12.64], P3 ;  /* 0x00a000000cb57fae */ /* 0x0003e200099a1014 */
[----:B--2---:R-:W-:-:S02]  /*93a0*/  IADD3 R8, P5, PT, R44, R101, RZ ;  /* 0x000000652c087210 */ /* 0x004fc40007fbe0ff */
[----:B------:R-:W-:Y:S01]  /*93b0*/  IMAD.X R7, R42, 0x1, R57, P6 ;  /* 0x000000012a077824 */ /* 0x000fe200030e0639 */
[----:B------:R2:W-:Y:S01]  /*93c0*/  LDGSTS.E [R181+0xe00], desc[UR20][R18.64], P3 ;  /* 0x00e0000012b57fae */ /* 0x0005e200099a1014 */
[----:B---3--:R-:W-:Y:S01]  /*93d0*/  IADD3 R10, P4, PT, R44, R93, RZ ;  /* 0x0000005d2c0a7210 */ /* 0x008fe20007f9e0ff */
[----:B------:R-:W-:Y:S02]  /*93e0*/  IMAD.X R9, R42, 0x1, R99, P5 ;  /* 0x000000012a097824 */ /* 0x000fe400028e0663 */
[----:B------:R3:W-:Y:S01]  /*93f0*/  LDGSTS.E [R181+0x1200], desc[UR20][R22.64], P3 ;  /* 0x0120000016b57fae */ /* 0x0007e200099a1014 */
[----:B-1----:R-:W-:Y:S01]  /*9400*/  IADD3 R12, P5, PT, R44, R85, RZ ;  /* 0x000000552c0c7210 */ /* 0x002fe20007fbe0ff */
[----:B------:R-:W-:Y:S02]  /*9410*/  IMAD.X R11, R42, 0x1, R91, P4 ;  /* 0x000000012a0b7824 */ /* 0x000fe400020e065b */
[----:B------:R1:W-:Y:S01]  /*9420*/  LDGSTS.E [R181+0x1600], desc[UR20][R26.64], P3 ;  /* 0x016000001ab57fae */ /* 0x0003e200099a1014 */
[----:B--2---:R-:W-:Y:S01]  /*9430*/  IADD3 R18, P4, PT, R44, R77, RZ ;  /* 0x0000004d2c127210 */ /* 0x004fe20007f9e0ff */
[----:B------:R-:W-:-:S02]  /*9440*/  IMAD.X R13, R42, 0x1, R83, P5 ;  /* 0x000000012a0d7824 */ /* 0x000fc400028e0653 */
[----:B------:R-:W-:Y:S01]  /*9450*/  LDGSTS.E [R181+0x1a00], desc[UR20][R30.64], P3 ;  /* 0x01a000001eb57fae */ /* 0x000fe200099a1014 */
[----:B---3--:R-:W-:Y:S01]  /*9460*/  IADD3 R22, P5, PT, R44, R67, RZ ;  /* 0x000000432c167210 */ /* 0x008fe20007fbe0ff */
[C---:B------:R-:W-:Y:S02]  /*9470*/  IMAD.X R19, R42.reuse, 0x1, R75, P4 ;  /* 0x000000012a137824 */ /* 0x040fe400020e064b */
[----:B------:R2:W-:Y:S02]  /*9480*/  LDGSTS.E [R181+0x1e00], desc[UR20][R8.64], P3 ;  /* 0x01e0000008b57fae */ /* 0x0005e400099a1014 */
[----:B------:R-:W-:Y:S01]  /*9490*/  IMAD.X R23, R42, 0x1, R65, P5 ;  /* 0x000000012a177824 */ /* 0x000fe200028e0641 */
[----:B-1----:R-:W-:Y:S01]  /*94a0*/  IADD3 R26, P4, PT, R44, R51, RZ ;  /* 0x000000332c1a7210 */ /* 0x002fe20007f9e0ff */
[----:B------:R1:W-:Y:S04]  /*94b0*/  LDGSTS.E [R181+0x2200], desc[UR20][R10.64], P3 ;  /* 0x022000000ab57fae */ /* 0x0003e800099a1014 */
[----:B------:R-:W-:Y:S01]  /*94c0*/  IMAD.X R27, R42, 0x1, R49, P4 ;  /* 0x000000012a1b7824 */ /* 0x000fe200020e0631 */
[----:B------:R-:W-:Y:S01]  /*94d0*/  LDGSTS.E [R181+0x2600], desc[UR20][R12.64], P3 ;  /* 0x026000000cb57fae */ /* 0x000fe200099a1014 */
[----:B--2---:R-:W-:-:S03]  /*94e0*/  IADD3 R8, P5, PT, R44, R43, RZ ;  /* 0x0000002b2c087210 */ /* 0x004fc60007fbe0ff */
[----:B------:R-:W-:Y:S01]  /*94f0*/  LDGSTS.E [R181+0x2a00], desc[UR20][R18.64], P3 ;  /* 0x02a0000012b57fae */ /* 0x000fe200099a1014 */
[----:B-1----:R-:W-:Y:S01]  /*9500*/  IADD3 R10, P6, PT, R44, R21, RZ ;  /* 0x000000152c0a7210 */ /* 0x002fe20007fde0ff */
[----:B------:R-:W-:Y:S02]  /*9510*/  IMAD.X R9, R42, 0x1, R41, P5 ;  /* 0x000000012a097824 */ /* 0x000fe400028e0629 */
[----:B------:R-:W-:Y:S01]  /*9520*/  LDGSTS.E [R181+0x2e00], desc[UR20][R22.64], P3 ;  /* 0x02e0000016b57fae */ /* 0x000fe200099a1014 */
[----:B------:R-:W-:Y:S01]  /*9530*/  IADD3 R44, P4, PT, R44, R247, RZ ;  /* 0x000000f72c2c7210 */ /* 0x000fe20007f9e0ff */
[C---:B------:R-:W-:Y:S02]  /*9540*/  IMAD.X R11, R42.reuse, 0x1, R17, P6 ;  /* 0x000000012a0b7824 */ /* 0x040fe400030e0611 */
[----:B------:R1:W-:Y:S01]  /*9550*/  LDGSTS.E [R181+0x3200], desc[UR20][R6.64], P3 ;  /* 0x0320000006b57fae */ /* 0x0003e200099a1014 */
[----:B------:R-:W-:Y:S01]  /*9560*/  IADD3 R15, P5, PT, R15, R46, RZ ;  /* 0x0000002e0f0f7210 */ /* 0x000fe20007fbe0ff */
[----:B------:R-:W-:-:S02]  /*9570*/  IMAD.X R42, R42, 0x1, R249, P4 ;  /* 0x000000012a2a7824 */ /* 0x000fc400020e06f9 */
[----:B------:R3:W-:Y:S02]  /*9580*/  LDGSTS.E [R181+0x3600], desc[UR20][R26.64], P3 ;  /* 0x036000001ab57fae */ /* 0x0007e400099a1014 */
[----:B------:R-:W-:Y:S02]  /*9590*/  IMAD.X R5, R5, 0x1, R48, P5 ;  /* 0x0000000105057824 */ /* 0x000fe400028e0630 */
[----:B------:R3:W-:Y:S04]  /*95a0*/  LDGSTS.E [R181+0x3a00], desc[UR20][R8.64], P3 ;  /* 0x03a0000008b57fae */ /* 0x0007e800099a1014 */
[----:B------:R3:W-:Y:S01]  /*95b0*/  LDGSTS.E [R181+0x3e00], desc[UR20][R10.64], P3 ;  /* 0x03e000000ab57fae */ /* 0x0007e200099a1014 */
[----:B------:R-:W-:Y:S01]  /*95c0*/  ISETP.NE.U32.AND P3, PT, R120, UR7, PT ;  /* 0x0000000778007c0c */ /* 0x000fe2000bf65070 */
[----:B-1----:R-:W-:-:S02]  /*95d0*/  IMAD.U32 R6, RZ, RZ, UR4 ;  /* 0x00000004ff067e24 */ /* 0x002fc4000f8e00ff */
[----:B------:R-:W0:Y:S10]  /*95e0*/  LDGDEPBAR ;  /* 0x00000000000079af */ /* 0x000e340000000000 */
[----:B---3--:R-:W-:Y:S05]  /*95f0*/  @P3 BRA `(.L_x_10) ;  /* 0xffffffec004c3947 */ /* 0x008fea000383ffff */
.L_x_7:
[C---:B------:R-:W-:Y:S02]  /*9600*/  IMAD.SHL.U32 R70, R69.reuse, 0x10, RZ ;  /* 0x0000001045467824 */ /* 0x040fe400078e00ff */
[----:B------:R-:W-:-:S03]  /*9610*/  IMAD.SHL.U32 R71, R69, 0x80, RZ ;  /* 0x0000008045477824 */ /* 0x000fc600078e00ff */
[----:B------:R-:W-:Y:S01]  /*9620*/  LOP3.LUT R70, R70, 0xf0, RZ, 0xc0, !PT ;  /* 0x000000f046467812 */ /* 0x000fe200078ec0ff */
[----:B------:R-:W-:Y:S06]  /*9630*/  @!P2 BRA `(.L_x_11) ;  /* 0x000000000010a947 */ /* 0x000fec0003800000 */
[----:B------:R-:W-:-:S06]  /*9640*/  USHF.L.U32 UR4, UR4, 0x1f, URZ ;  /* 0x0000001f04047899 */ /* 0x000fcc00080006ff */
[----:B------:R-:W-:-:S04]  /*9650*/  IMAD.U32 R4, RZ, RZ, UR4 ;  /* 0x00000004ff047e24 */ /* 0x000fc8000f8e00ff */
[----:B------:R-:W1:Y:S02]  /*9660*/  SYNCS.PHASECHK.TRANS64.TRYWAIT P1, [UR12], R4 ;  /* 0x00000004ff0075a7 */ /* 0x000e64000802110c */
[----:B-1----:R-:W-:Y:S05]  /*9670*/  @!P1 BRA `(.L_x_12) ;  /* 0x0000002000c89947 */ /* 0x002fea0003800000 */
.L_x_11:
[----:B------:R-:W-:-:S04]  /*9680*/  DEPBAR.LE SB0, 0x0 ;  /* 0x000080000000791a */ /* 0x000fc80000000000 */
[----:B------:R-:W-:Y:S01]  /*9690*/  BAR.SYNC.DEFER_BLOCKING 0x0 ;  /* 0x0000000000007b1d */ /* 0x000fe20000010000 */
[----:B------:R-:W-:Y:S02]  /*96a0*/  LOP3.LUT R71, R71, 0x800, RZ, 0xc0, !PT ;  /* 0x0000080047477812 */ /* 0x000fe400078ec0ff */
[----:B------:R-:W-:Y:S02]  /*96b0*/  LOP3.LUT R69, R69, 0x60, RZ, 0xc0, !PT ;  /* 0x0000006045457812 */ /* 0x000fe400078ec0ff */
[----:B------:R-:W-:Y:S01]  /*96c0*/  IADD3 R70, PT, PT, R70, UR10, R71 ;  /* 0x0000000a46467c10 */ /* 0x000fe2000fffe047 */
[----:B------:R-:W1:Y:S01]  /*96d0*/  LDCU UR4, c[0x0][0x3b4] ;  /* 0x00007680ff0477ac */ /* 0x000e620008000800 */
[----:B------:R-:W-:Y:S02]  /*96e0*/  LEA R0, R0, UR10, 0x4 ;  /* 0x0000000a00007c11 */ /* 0x000fe4000f8e20ff */
[C-C-:B------:R-:W-:Y:S01]  /*96f0*/  LOP3.LUT R93, R2.reuse, 0x4, R3.reuse, 0xfe, !PT ;  /* 0x00000004025d7812 */ /* 0x140fe200078efe03 */
[----:B------:R-:W-:Y:S01]  /*9700*/  IMAD R88, R69, 0x8, R70 ;  /* 0x0000000845587824 */ /* 0x000fe200078e0246 */
[----:B------:R-:W-:-:S02]  /*9710*/  LOP3.LUT R91, R2, 0x6, R3, 0xfe, !PT ;  /* 0x00000006025b7812 */ /* 0x000fc400078efe03 */
[C-C-:B------:R-:W-:Y:S02]  /*9720*/  LOP3.LUT R115, R2.reuse, 0x8, R3.reuse, 0xfe, !PT ;  /* 0x0000000802737812 */ /* 0x140fe400078efe03 */
[C-C-:B------:R-:W-:Y:S02]  /*9730*/  LOP3.LUT R113, R2.reuse, 0xa, R3.reuse, 0xfe, !PT ;  /* 0x0000000a02717812 */ /* 0x140fe400078efe03 */
[C-C-:B------:R-:W-:Y:S02]  /*9740*/  LOP3.LUT R111, R2.reuse, 0xc, R3.reuse, 0xfe, !PT ;  /* 0x0000000c026f7812 */ /* 0x140fe400078efe03 */
[C-C-:B------:R-:W-:Y:S02]  /*9750*/  LOP3.LUT R109, R2.reuse, 0xe, R3.reuse, 0xfe, !PT ;  /* 0x0000000e026d7812 */ /* 0x140fe400078efe03 */
[C-C-:B------:R-:W-:Y:S02]  /*9760*/  LOP3.LUT R107, R2.reuse, 0x10, R3.reuse, 0xfe, !PT ;  /* 0x00000010026b7812 */ /* 0x140fe400078efe03 */
[C-C-:B------:R-:W-:Y:S01]  /*9770*/  LOP3.LUT R105, R2.reuse, 0x12, R3.reuse, 0xfe, !PT ;  /* 0x0000001202697812 */ /* 0x140fe200078efe03 */
[----:B------:R-:W3:Y:S02]  /*9780*/  @!P0 SYNCS.CCTL.IV [UR10+0x24000] ;  /* 0x02400000ff0089b1 */ /* 0x000ee4000800000a */
[----:B---3--:R-:W-:Y:S01]  /*9790*/  BAR.SYNC.DEFER_BLOCKING 0x0 ;  /* 0x0000000000007b1d */ /* 0x008fe20000010000 */
[----:B------:R-:W-:-:S02]  /*97a0*/  LOP3.LUT R103, R2, 0x14, R3, 0xfe, !PT ;  /* 0x0000001402677812 */ /* 0x000fc400078efe03 */
[C-C-:B------:R-:W-:Y:S02]  /*97b0*/  LOP3.LUT R101, R2.reuse, 0x16, R3.reuse, 0xfe, !PT ;  /* 0x0000001602657812 */ /* 0x140fe400078efe03 */
[C-C-:B------:R-:W-:Y:S02]  /*97c0*/  LOP3.LUT R99, R2.reuse, 0x18, R3.reuse, 0xfe, !PT ;  /* 0x0000001802637812 */ /* 0x140fe400078efe03 */
[C-C-:B------:R-:W-:Y:S01]  /*97d0*/  LOP3.LUT R71, R2.reuse, 0x1e, R3.reuse, 0xfe, !PT ;  /* 0x0000001e02477812 */ /* 0x140fe200078efe03 */
[----:B------:R-:W-:Y:S01]  /*97e0*/  LDTM.16dp32bit_t0_t15.x64 R4, tmem[UR11] ;  /* 0x0000000b000479ee */ /* 0x000fe20008b00000 */
[----:B------:R-:W3:Y:S01]  /*97f0*/  LDTM.16dp32bit_t16_t31.x64 R4, tmem[UR11+0x40] ;  /* 0x0000400b000479ee */ /* 0x000ee20008b20000 */
[C-C-:B------:R-:W-:Y:S02]  /*9800*/  LOP3.LUT R89, R2.reuse, 0x1c, R3.reuse, 0xfe, !PT ;  /* 0x0000001c02597812 */ /* 0x140fe400078efe03 */
[C---:B------:R-:W-:Y:S02]  /*9810*/  LOP3.LUT R97, R2.reuse, 0x1a, R3, 0xfe, !PT ;  /* 0x0000001a02617812 */ /* 0x040fe400078efe03 */
[----:B------:R-:W-:-:S02]  /*9820*/  LOP3.LUT R69, R2, R3, RZ, 0xfc, !PT ;  /* 0x0000000302457212 */ /* 0x000fc400078efcff */
[----:B------:R-:W-:Y:S01]  /*9830*/  LOP3.LUT R117, R2, 0x2, R3, 0xfe, !PT ;  /* 0x0000000202757812 */ /* 0x000fe200078efe03 */
[----:B-1----:R-:W-:Y:S01]  /*9840*/  IMAD R3, R68, UR4, RZ ;  /* 0x0000000444037c24 */ /* 0x002fe2000f8e02ff */
[----:B------:R-:W1:Y:S01]  /*9850*/  LDC R2, c[0x0][0x3b8] ;  /* 0x0000ee00ff027b82 */ /* 0x000e620000000800 */
[----:B------:R-:W4:Y:S01]  /*9860*/  @!P0 SYNCS.CCTL.IV [UR10+0x24008] ;  /* 0x02400800ff0089b1 */ /* 0x000f22000800000a */
[----:B------:R-:W-:Y:S01]  /*9870*/  NOP ;  /* 0x0000000000007918 */ /* 0x000fe20000000000 */
[----:B------:R-:W5:Y:S01]  /*9880*/  LDCU.128 UR8, c[0x0][0x390] ;  /* 0x00007200ff0877ac */ /* 0x000f620008000c00 */
[----:B---3--:R-:W-:Y:S02]  /*9890*/  IMAD.MOV.U32 R72, RZ, RZ, R4 ;  /* 0x000000ffff487224 */ /* 0x008fe400078e0004 */
[----:B------:R-:W-:Y:S02]  /*98a0*/  IMAD.MOV.U32 R4, RZ, RZ, R5 ;  /* 0x000000ffff047224 */ /* 0x000fe400078e0005 */
[----:B------:R-:W-:-:S02]  /*98b0*/  IMAD.MOV.U32 R73, RZ, RZ, R6 ;  /* 0x000000ffff497224 */ /* 0x000fc400078e0006 */
[----:B------:R-:W-:Y:S02]  /*98c0*/  IMAD.MOV.U32 R5, RZ, RZ, R7 ;  /* 0x000000ffff057224 */ /* 0x000fe400078e0007 */
[----:B------:R-:W-:Y:S02]  /*98d0*/  IMAD.MOV.U32 R74, RZ, RZ, R8 ;  /* 0x000000ffff4a7224 */ /* 0x000fe400078e0008 */
[----:B------:R-:W-:Y:S02]  /*98e0*/  IMAD.MOV.U32 R75, RZ, RZ, R10 ;  /* 0x000000ffff4b7224 */ /* 0x000fe400078e000a */
[----:B------:R-:W-:Y:S01]  /*98f0*/  IMAD.MOV.U32 R6, RZ, RZ, R9 ;  /* 0x000000ffff067224 */ /* 0x000fe200078e0009 */
[----:B-----5:R-:W-:Y:S01]  /*9900*/  ISETP.GE.AND P0, PT, R68, UR10, PT ;  /* 0x0000000a44007c0c */ /* 0x020fe2000bf06270 */
[----:B------:R-:W-:Y:S01]  /*9910*/  IMAD.MOV.U32 R7, RZ, RZ, R11 ;  /* 0x000000ffff077224 */ /* 0x000fe200078e000b */
[----:B----4-:R-:W-:Y:S01]  /*9920*/  STS.128 [R88], R72 ;  /* 0x0000004858007388 */ /* 0x010fe20000000c00 */
[----:B------:R-:W-:Y:S01]  /*9930*/  IMAD.MOV.U32 R8, RZ, RZ, R12 ;  /* 0x000000ffff087224 */ /* 0x000fe200078e000c */
[----:B------:R-:W-:Y:S01]  /*9940*/  ISETP.LT.AND P1, PT, R93, UR11, !P0 ;  /* 0x0000000b5d007c0c */ /* 0x000fe2000c721270 */
[----:B------:R-:W-:Y:S01]  /*9950*/  IMAD.MOV.U32 R12, RZ, RZ, R13 ;  /* 0x000000ffff0c7224 */ /* 0x000fe200078e000d */
[----:B------:R-:W-:Y:S01]  /*9960*/  STS.128 [R88+0x400], R4 ;  /* 0x0004000458007388 */ /* 0x000fe20000000c00 */
[----:B------:R-:W-:Y:S01]  /*9970*/  IMAD.MOV.U32 R9, RZ, RZ, R14 ;  /* 0x000000ffff097224 */ /* 0x000fe200078e000e */
[----:B------:R-:W-:Y:S01]  /*9980*/  ISETP.LT.AND P6, PT, R91, UR11, !P0 ;  /* 0x0000000b5b007c0c */ /* 0x000fe2000c7c1270 */
[----:B------:R-:W-:Y:S01]  /*9990*/  IMAD.MOV.U32 R13, RZ, RZ, R15 ;  /* 0x000000ffff0d7224 */ /* 0x000fe200078e000f */
[----:B------:R-:W-:Y:S01]  /*99a0*/  BAR.SYNC.DEFER_BLOCKING 0x0 ;  /* 0x0000000000007b1d */ /* 0x000fe20000010000 */
[----:B------:R-:W-:-:S02]  /*99b0*/  IMAD.MOV.U32 R10, RZ, RZ, R16 ;  /* 0x000000ffff0a7224 */ /* 0x000fc400078e0010 */
[----:B------:R-:W-:Y:S02]  /*99c0*/  IMAD.MOV.U32 R11, RZ, RZ, R18 ;  /* 0x000000ffff0b7224 */ /* 0x000fe400078e0012 */
[----:B------:R-:W-:Y:S02]  /*99d0*/  IMAD.MOV.U32 R14, RZ, RZ, R17 ;  /* 0x000000ffff0e7224 */ /* 0x000fe400078e0011 */
[----:B------:R-:W-:Y:S02]  /*99e0*/  IMAD.MOV.U32 R15, RZ, RZ, R19 ;  /* 0x000000ffff0f7224 */ /* 0x000fe400078e0013 */
[----:B------:R-:W-:Y:S02]  /*99f0*/  IMAD.MOV.U32 R16, RZ, RZ, R20 ;  /* 0x000000ffff107224 */ /* 0x000fe400078e0014 */
[----:B------:R-:W-:Y:S02]  /*9a00*/  IMAD.MOV.U32 R20, RZ, RZ, R21 ;  /* 0x000000ffff147224 */ /* 0x000fe400078e0015 */
[----:B------:R-:W-:-:S02]  /*9a10*/  IMAD.MOV.U32 R17, RZ, RZ, R22 ;  /* 0x000000ffff117224 */ /* 0x000fc400078e0016 */
[----:B------:R-:W-:Y:S02]  /*9a20*/  IMAD.MOV.U32 R21, RZ, RZ, R23 ;  /* 0x000000ffff157224 */ /* 0x000fe400078e0017 */
[----:B------:R-:W-:Y:S02]  /*9a30*/  IMAD.MOV.U32 R18, RZ, RZ, R24 ;  /* 0x000000ffff127224 */ /* 0x000fe400078e0018 */
[----:B------:R-:W-:Y:S02]  /*9a40*/  IMAD.MOV.U32 R19, RZ, RZ, R26 ;  /* 0x000000ffff137224 */ /* 0x000fe400078e001a */
[----:B------:R-:W-:Y:S02]  /*9a50*/  IMAD.MOV.U32 R22, RZ, RZ, R25 ;  /* 0x000000ffff167224 */ /* 0x000fe400078e0019 */
[----:B------:R-:W-:Y:S01]  /*9a60*/  IMAD.MOV.U32 R23, RZ, RZ, R27 ;  /* 0x000000ffff177224 */ /* 0x000fe200078e001b */
[----:B------:R-:W3:Y:S01]  /*9a70*/  LDS.128 R76, [R0] ;  /* 0x00000000004c7984 */ /* 0x000ee20000000c00 */
[----:B------:R-:W-:-:S02]  /*9a80*/  IMAD.MOV.U32 R24, RZ, RZ, R28 ;  /* 0x000000ffff187224 */ /* 0x000fc400078e001c */
[----:B------:R-:W-:Y:S01]  /*9a90*/  IMAD.MOV.U32 R28, RZ, RZ, R29 ;  /* 0x000000ffff1c7224 */ /* 0x000fe200078e001d */
[----:B------:R-:W-:Y:S01]  /*9aa0*/  LDS.128 R4, [R0+0x800] ;  /* 0x0008000000047984 */ /* 0x000fe20000000c00 */
[----:B------:R-:W-:Y:S02]  /*9ab0*/  IMAD.MOV.U32 R25, RZ, RZ, R30 ;  /* 0x000000ffff197224 */ /* 0x000fe400078e001e */
[----:B------:R-:W-:Y:S01]  /*9ac0*/  IMAD.MOV.U32 R29, RZ, RZ, R31 ;  /* 0x000000ffff1d7224 */ /* 0x000fe200078e001f */
[----:B------:R-:W-:Y:S01]  /*9ad0*/  BAR.SYNC.DEFER_BLOCKING 0x0 ;  /* 0x0000000000007b1d */ /* 0x000fe20000010000 */
[----:B------:R-:W-:Y:S02]  /*9ae0*/  IMAD.MOV.U32 R26, RZ, RZ, R32 ;  /* 0x000000ffff1a7224 */ /* 0x000fe400078e0020 */
[----:B------:R-:W-:Y:S02]  /*9af0*/  IMAD.MOV.U32 R27, RZ, RZ, R34 ;  /* 0x000000ffff1b7224 */ /* 0x000fe400078e0022 */
[----:B------:R-:W-:-:S02]  /*9b00*/  IMAD.MOV.U32 R30, RZ, RZ, R33 ;  /* 0x000000ffff1e7224 */ /* 0x000fc400078e0021 */
[----:B------:R-:W-:Y:S02]  /*9b10*/  IMAD.MOV.U32 R31, RZ, RZ, R35 ;  /* 0x000000ffff1f7224 */ /* 0x000fe400078e0023 */
[----:B------:R-:W-:Y:S02]  /*9b20*/  IMAD.MOV.U32 R32, RZ, RZ, R37 ;  /* 0x000000ffff207224 */ /* 0x000fe400078e0025 */
[----:B------:R-:W-:Y:S02]  /*9b30*/  IMAD.MOV.U32 R33, RZ, RZ, R39 ;  /* 0x000000ffff217224 */ /* 0x000fe400078e0027 */
[----:B------:R-:W-:Y:S02]  /*9b40*/  IMAD.MOV.U32 R34, RZ, RZ, R41 ;  /* 0x000000ffff227224 */ /* 0x000fe400078e0029 */
[----:B------:R-:W-:Y:S02]  /*9b50*/  IMAD.MOV.U32 R35, RZ, RZ, R43 ;  /* 0x000000ffff237224 */ /* 0x000fe400078e002b */
[----:B--2---:R-:W-:-:S02]  /*9b60*/  IMAD.MOV.U32 R120, RZ, RZ, R61 ;  /* 0x000000ffff787224 */ /* 0x004fc400078e003d */
[----:B------:R-:W-:Y:S02]  /*9b70*/  IMAD.MOV.U32 R121, RZ, RZ, R63 ;  /* 0x000000ffff797224 */ /* 0x000fe400078e003f */
[----:B------:R-:W-:Y:S02]  /*9b80*/  IMAD.MOV.U32 R122, RZ, RZ, R65 ;  /* 0x000000ffff7a7224 */ /* 0x000fe400078e0041 */
[----:B------:R-:W-:Y:S01]  /*9b90*/  IMAD.MOV.U32 R123, RZ, RZ, R67 ;  /* 0x000000ffff7b7224 */ /* 0x000fe200078e0043 */
[----:B------:R-:W-:Y:S01]  /*9ba0*/  STS.128 [R88], R8 ;  /* 0x0000000858007388 */ /* 0x000fe20000000c00 */
[-C--:B-1----:R-:W-:Y:S02]  /*9bb0*/  IMAD R68, R101, R2.reuse, RZ ;  /* 0x0000000265447224 */ /* 0x082fe400078e02ff */
[----:B------:R-:W-:Y:S01]  /*9bc0*/  IMAD R70, R99, R2, RZ ;  /* 0x0000000263467224 */ /* 0x000fe200078e02ff */
[----:B------:R-:W-:Y:S01]  /*9bd0*/  STS.128 [R88+0x400], R12 ;  /* 0x0004000c58007388 */ /* 0x000fe20000000c00 */
[----:B------:R-:W-:Y:S06]  /*9be0*/  BAR.SYNC.DEFER_BLOCKING 0x0 ;  /* 0x0000000000007b1d */ /* 0x000fec0000010000 */
[----:B------:R-:W1:Y:S04]  /*9bf0*/  LDS.128 R80, [R0] ;  /* 0x0000000000507984 */ /* 0x000e680000000c00 */
[----:B------:R-:W-:Y:S01]  /*9c00*/  LDS.128 R8, [R0+0x800] ;  /* 0x0008000000087984 */ /* 0x000fe20000000c00 */
[----:B------:R-:W-:Y:S06]  /*9c10*/  BAR.SYNC.DEFER_BLOCKING 0x0 ;  /* 0x0000000000007b1d */ /* 0x000fec0000010000 */
[----:B------:R-:W-:Y:S04]  /*9c20*/  STS.128 [R88], R16 ;  /* 0x0000001058007388 */ /* 0x000fe80000000c00 */
[----:B------:R2:W-:Y:S01]  /*9c30*/  STS.128 [R88+0x400], R20 ;  /* 0x0004001458007388 */ /* 0x0005e20000000c00 */
[----:B------:R-:W-:Y:S01]  /*9c40*/  BAR.SYNC.DEFER_BLOCKING 0x0 ;  /* 0x0000000000007b1d */ /* 0x000fe20000010000 */
[----:B--2---:R-:W-:-:S02]  /*9c50*/  IMAD.MOV.U32 R20, RZ, RZ, R36 ;  /* 0x000000ffff147224 */ /* 0x004fc400078e0024 */
[----:B------:R-:W-:Y:S02]  /*9c60*/  IMAD.MOV.U32 R21, RZ, RZ, R38 ;  /* 0x000000ffff157224 */ /* 0x000fe400078e0026 */
[----:B------:R-:W-:Y:S02]  /*9c70*/  IMAD.MOV.U32 R22, RZ, RZ, R40 ;  /* 0x000000ffff167224 */ /* 0x000fe400078e0028 */
[----:B------:R-:W-:Y:S01]  /*9c80*/  IMAD.MOV.U32 R23, RZ, RZ, R42 ;  /* 0x000000ffff177224 */ /* 0x000fe200078e002a */
[----:B------:R-:W2:Y:S04]  /*9c90*/  LDS.128 R84, [R0] ;  /* 0x0000000000547984 */ /* 0x000ea80000000c00 */
[----:B------:R-:W-:Y:S01]  /*9ca0*/  LDS.128 R12, [R0+0x800] ;  /* 0x00080000000c7984 */ /* 0x000fe20000000c00 */
[----:B------:R-:W-:Y:S06]  /*9cb0*/  BAR.SYNC.DEFER_BLOCKING 0x0 ;  /* 0x0000000000007b1d */ /* 0x000fec0000010000 */
[----:B------:R4:W-:Y:S04]  /*9cc0*/  STS.128 [R88], R24 ;  /* 0x0000001858007388 */ /* 0x0009e80000000c00 */
[----:B------:R5:W-:Y:S01]  /*9cd0*/  STS.128 [R88+0x400], R28 ;  /* 0x0004001c58007388 */ /* 0x000be20000000c00 */
[----:B------:R-:W-:Y:S01]  /*9ce0*/  BAR.SYNC.DEFER_BLOCKING 0x0 ;  /* 0x0000000000007b1d */ /* 0x000fe20000010000 */
[----:B----4-:R-:W-:-:S02]  /*9cf0*/  IMAD.MOV.U32 R24, RZ, RZ, R44 ;  /* 0x000000ffff187224 */ /* 0x010fc400078e002c */
[----:B------:R-:W-:Y:S02]  /*9d00*/  IMAD.MOV.U32 R25, RZ, RZ, R46 ;  /* 0x000000ffff197224 */ /* 0x000fe400078e002e */
[----:B------:R-:W-:Y:S02]  /*9d10*/  IMAD.MOV.U32 R26, RZ, RZ, R48 ;  /* 0x000000ffff1a7224 */ /* 0x000fe400078e0030 */
[----:B------:R-:W-:Y:S02]  /*9d20*/  IMAD.MOV.U32 R27, RZ, RZ, R50 ;  /* 0x000000ffff1b7224 */ /* 0x000fe400078e0032 */
[----:B-----5:R-:W-:Y:S02]  /*9d30*/  IMAD.MOV.U32 R28, RZ, RZ, R45 ;  /* 0x000000ffff1c7224 */ /* 0x020fe400078e002d */
[----:B------:R-:W-:Y:S02]  /*9d40*/  IMAD.MOV.U32 R29, RZ, RZ, R47 ;  /* 0x000000ffff1d7224 */ /* 0x000fe400078e002f */
[----:B------:R-:W-:-:S02]  /*9d50*/  IMAD.MOV.U32 R30, RZ, RZ, R49 ;  /* 0x000000ffff1e7224 */ /* 0x000fc400078e0031 */
[----:B------:R-:W-:Y:S01]  /*9d60*/  IMAD.MOV.U32 R31, RZ, RZ, R51 ;  /* 0x000000ffff1f7224 */ /* 0x000fe200078e0033 */
[----:B------:R-:W4:Y:S01]  /*9d70*/  LDS.128 R72, [R0] ;  /* 0x0000000000487984 */ /* 0x000f220000000c00 */
[----:B------:R-:W-:Y:S02]  /*9d80*/  IMAD.MOV.U32 R44, RZ, RZ, R52 ;  /* 0x000000ffff2c7224 */ /* 0x000fe400078e0034 */
[----:B------:R-:W-:Y:S01]  /*9d90*/  IMAD.MOV.U32 R45, RZ, RZ, R54 ;  /* 0x000000ffff2d7224 */ /* 0x000fe200078e0036 */
[----:B------:R-:W-:Y:S01]  /*9da0*/  LDS.128 R16, [R0+0x800] ;  /* 0x0008000000107984 */ /* 0x000fe20000000c00 */
[----:B------:R-:W-:Y:S02]  /*9db0*/  IMAD.MOV.U32 R46, RZ, RZ, R56 ;  /* 0x000000ffff2e7224 */ /* 0x000fe400078e0038 */
        /* <DEDUP_REMOVED lines=10> */
[-C--:B------:R-:W-:Y:S02]  /*9e60*/  IMAD R59, R111, R2.reuse, RZ ;  /* 0x000000026f3b7224 */ /* 0x080fe400078e02ff */
[-C--:B------:R-:W-:Y:S02]  /*9e70*/  IMAD R60, R109, R2.reuse, RZ ;  /* 0x000000026d3c7224 */ /* 0x080fe400078e02ff */
[-C--:B------:R-:W-:Y:S02]  /*9e80*/  IMAD R62, R107, R2.reuse, RZ ;  /* 0x000000026b3e7224 */ /* 0x080fe400078e02ff */
[-C--:B------:R-:W-:Y:S01]  /*9e90*/  IMAD R64, R105, R2.reuse, RZ ;  /* 0x0000000269407224 */ /* 0x080fe200078e02ff */
[----:B------:R-:W-:Y:S01]  /*9ea0*/  STS.128 [R88], R20 ;  /* 0x0000001458007388 */ /* 0x000fe20000000c00 */
[----:B------:R-:W-:-:S03]  /*9eb0*/  IMAD R66, R103, R2, RZ ;  /* 0x0000000267427224 */ /* 0x000fc600078e02ff */
[----:B------:R-:W-:Y:S01]  /*9ec0*/  STS.128 [R88+0x400], R32 ;  /* 0x0004002058007388 */ /* 0x000fe20000000c00 */
[----:B------:R-:W-:Y:S06]  /*9ed0*/  BAR.SYNC.DEFER_BLOCKING 0x0 ;  /* 0x0000000000007b1d */ /* 0x000fec0000010000 */
[----:B------:R-:W5:Y:S04]  /*9ee0*/  LDS.128 R40, [R0] ;  /* 0x0000000000287984 */ /* 0x000f680000000c00 */
[----:B------:R-:W-:Y:S01]  /*9ef0*/  LDS.128 R20, [R0+0x800] ;  /* 0x0008000000147984 */ /* 0x000fe20000000c00 */
[----:B------:R-:W-:Y:S06]  /*9f00*/  BAR.SYNC.DEFER_BLOCKING 0x0 ;  /* 0x0000000000007b1d */ /* 0x000fec0000010000 */
[----:B------:R-:W-:Y:S04]  /*9f10*/  STS.128 [R88], R24 ;  /* 0x0000001858007388 */ /* 0x000fe80000000c00 */
[----:B------:R-:W-:Y:S01]  /*9f20*/  STS.128 [R88+0x400], R28 ;  /* 0x0004001c58007388 */ /* 0x000fe20000000c00 */
[----:B------:R-:W-:Y:S06]  /*9f30*/  BAR.SYNC.DEFER_BLOCKING 0x0 ;  /* 0x0000000000007b1d */ /* 0x000fec0000010000 */
[----:B------:R-:W1:Y:S04]  /*9f40*/  LDS.128 R36, [R0] ;  /* 0x0000000000247984 */ /* 0x000e680000000c00 */
[----:B------:R-:W-:Y:S01]  /*9f50*/  LDS.128 R28, [R0+0x800] ;  /* 0x00080000001c7984 */ /* 0x000fe20000000c00 */
[----:B------:R-:W-:Y:S06]  /*9f60*/  BAR.SYNC.DEFER_BLOCKING 0x0 ;  /* 0x0000000000007b1d */ /* 0x000fec0000010000 */
[----:B------:R2:W-:Y:S04]  /*9f70*/  STS.128 [R88], R44 ;  /* 0x0000002c58007388 */ /* 0x0005e80000000c00 */
[----:B------:R3:W-:Y:S01]  /*9f80*/  STS.128 [R88+0x400], R48 ;  /* 0x0004003058007388 */ /* 0x0007e20000000c00 */
[----:B------:R-:W-:Y:S01]  /*9f90*/  BAR.SYNC.DEFER_BLOCKING 0x0 ;  /* 0x0000000000007b1d */ /* 0x000fe20000010000 */
[-C--:B--2---:R-:W-:Y:S01]  /*9fa0*/  IMAD R46, R93, R2.reuse, RZ ;  /* 0x000000025d2e7224 */ /* 0x084fe200078e02ff */
[----:B------:R-:W-:Y:S01]  /*9fb0*/  LEA R44, P2, R3, UR8, 0x2 ;  /* 0x00000008032c7c11 */ /* 0x000fe2000f8410ff */
[----:B------:R-:W-:-:S02]  /*9fc0*/  IMAD R47, R91, R2, RZ ;  /* 0x000000025b2f7224 */ /* 0x000fc400078e02ff */
[-C--:B---3--:R-:W-:Y:S01]  /*9fd0*/  IMAD R48, R115, R2.reuse, RZ ;  /* 0x0000000273307224 */ /* 0x088fe200078e02ff */
[----:B------:R-:W-:Y:S01]  /*9fe0*/  LEA.HI.X.SX32 R3, R3, UR9, 0x2, P2 ;  /* 0x0000000903037c11 */ /* 0x000fe200090f16ff */
[----:B------:R-:W-:Y:S01]  /*9ff0*/  IMAD R49, R113, R2, RZ ;  /* 0x0000000271317224 */ /* 0x000fe200078e02ff */
[C---:B------:R-:W-:Y:S01]  /*a000*/  LEA R50, P4, R46.reuse, R44, 0x2 ;  /* 0x0000002c2e327211 */ /* 0x040fe200078810ff */
[C---:B------:R-:W-:Y:S01]  /*a010*/  IMAD R45, R69.reuse, R2, RZ ;  /* 0x00000002452d7224 */ /* 0x040fe200078e02ff */
[----:B------:R-:W-:Y:S02]  /*a020*/  ISETP.LT.AND P2, PT, R69, UR11, !P0 ;  /* 0x0000000b45007c0c */ /* 0x000fe4000c741270 */
[-C--:B------:R-:W-:Y:S02]  /*a030*/  LEA.HI.X.SX32 R51, R46, R3.reuse, 0x2, P4 ;  /* 0x000000032e337211 */ /* 0x080fe400020f16ff */
[C---:B------:R-:W-:Y:S01]  /*a040*/  LEA R56, P4, R49.reuse, R44, 0x2 ;  /* 0x0000002c31387211 */ /* 0x040fe200078810ff */
[----:B------:R-:W2:Y:S03]  /*a050*/  LDS.128 R32, [R0] ;  /* 0x0000000000207984 */ /* 0x000ea60000000c00 */
[-C--:B------:R-:W-:Y:S01]  /*a060*/  LEA.HI.X.SX32 R57, R49, R3.reuse, 0x2, P4 ;  /* 0x0000000331397211 */ /* 0x080fe200020f16ff */
[----:B------:R-:W-:Y:S01]  /*a070*/  IMAD R49, R117, R2, RZ ;  /* 0x0000000275317224 */ /* 0x000fe200078e02ff */
[CC--:B------:R-:W-:Y:S01]  /*a080*/  LEA R92, P4, R62.reuse, R44.reuse, 0x2 ;  /* 0x0000002c3e5c7211 */ /* 0x0c0fe200078810ff */
[----:B------:R-:W-:Y:S03]  /*a090*/  LDS.128 R24, [R0+0x800] ;  /* 0x0008000000187984 */ /* 0x000fe60000000c00 */
[----:B------:R-:W-:Y:S01]  /*a0a0*/  LEA.HI.X.SX32 R93, R62, R3, 0x2, P4 ;  /* 0x000000033e5d7211 */ /* 0x000fe200020f16ff */
[----:B------:R-:W-:Y:S06]  /*a0b0*/  BAR.SYNC.DEFER_BLOCKING 0x0 ;  /* 0x0000000000007b1d */ /* 0x000fec0000010000 */
[----:B------:R3:W-:Y:S04]  /*a0c0*/  STS.128 [R88], R52 ;  /* 0x0000003458007388 */ /* 0x0007e80000000c00 */
[----:B------:R-:W-:Y:S01]  /*a0d0*/  STS.128 [R88+0x400], R120 ;  /* 0x0004007858007388 */ /* 0x000fe20000000c00 */
[----:B------:R-:W-:Y:S01]  /*a0e0*/  BAR.SYNC.DEFER_BLOCKING 0x0 ;  /* 0x0000000000007b1d */ /* 0x000fe20000010000 */
[----:B---3--:R-:W-:-:S02]  /*a0f0*/  LEA R52, P5, R47, R44, 0x2 ;  /* 0x0000002c2f347211 */ /* 0x008fc400078a10ff */
[CC--:B------:R-:W-:Y:S02]  /*a100*/  LEA R54, P3, R48.reuse, R44.reuse, 0x2 ;  /* 0x0000002c30367211 */ /* 0x0c0fe400078610ff */
[-C--:B------:R-:W-:Y:S02]  /*a110*/  LEA.HI.X.SX32 R53, R47, R3.reuse, 0x2, P5 ;  /* 0x000000032f357211 */ /* 0x080fe400028f16ff */
[CC--:B------:R-:W-:Y:S02]  /*a120*/  LEA R58, P5, R59.reuse, R44.reuse, 0x2 ;  /* 0x0000002c3b3a7211 */ /* 0x0c0fe400078a10ff */
[-C--:B------:R-:W-:Y:S02]  /*a130*/  LEA.HI.X.SX32 R55, R48, R3.reuse, 0x2, P3 ;  /* 0x0000000330377211 */ /* 0x080fe400018f16ff */
[----:B------:R-:W-:Y:S02]  /*a140*/  LEA R90, P3, R60, R44, 0x2 ;  /* 0x0000002c3c5a7211 */ /* 0x000fe400078610ff */
[----:B------:R-:W-:-:S02]  /*a150*/  LEA.HI.X.SX32 R59, R59, R3, 0x2, P5 ;  /* 0x000000033b3b7211 */ /* 0x000fc400028f16ff */
[-C--:B------:R-:W-:Y:S02]  /*a160*/  LEA R94, P5, R64, R44.reuse, 0x2 ;  /* 0x0000002c405e7211 */ /* 0x080fe400078a10ff */
[-C--:B------:R-:W-:Y:S02]  /*a170*/  LEA.HI.X.SX32 R91, R60, R3.reuse, 0x2, P3 ;  /* 0x000000033c5b7211 */ /* 0x080fe400018f16ff */
[-C--:B------:R-:W-:Y:S02]  /*a180*/  LEA R60, P4, R66, R44.reuse, 0x2 ;  /* 0x0000002c423c7211 */ /* 0x080fe400078810ff */
[-C--:B------:R-:W-:Y:S02]  /*a190*/  LEA.HI.X.SX32 R95, R64, R3.reuse, 0x2, P5 ;  /* 0x00000003405f7211 */ /* 0x080fe400028f16ff */
[----:B------:R-:W-:Y:S02]  /*a1a0*/  LEA R46, P5, R45, R44, 0x2 ;  /* 0x0000002c2d2e7211 */ /* 0x000fe400078a10ff */
[----:B------:R-:W-:-:S02]  /*a1b0*/  LEA.HI.X.SX32 R61, R66, R3, 0x2, P4 ;  /* 0x00000003423d7211 */ /* 0x000fc400020f16ff */
[-C--:B------:R-:W-:Y:S02]  /*a1c0*/  LEA R62, P4, R68, R44.reuse, 0x2 ;  /* 0x0000002c443e7211 */ /* 0x080fe400078810ff */
[-C--:B------:R-:W-:Y:S01]  /*a1d0*/  LEA.HI.X.SX32 R47, R45, R3.reuse, 0x2, P5 ;  /* 0x000000032d2f7211 */ /* 0x080fe200028f16ff */
[----:B------:R-:W-:Y:S01]  /*a1e0*/  IMAD R45, R2, 0x20, R45 ;  /* 0x00000020022d7824 */ /* 0x000fe200078e022d */
[----:B------:R-:W-:Y:S02]  /*a1f0*/  ISETP.LT.AND P3, PT, R117, UR11, !P0 ;  /* 0x0000000b75007c0c */ /* 0x000fe4000c761270 */
[-C--:B------:R-:W-:Y:S01]  /*a200*/  LEA R48, P5, R49, R44.reuse, 0x2 ;  /* 0x0000002c31307211 */ /* 0x080fe200078a10ff */
[----:B------:R3:W-:Y:S01]  /*a210*/  @P2 STG.E desc[UR20][R46.64], R76 ;  /* 0x0000004c2e002986 */ /* 0x0007e2000c101914 */
[----:B------:R-:W-:Y:S02]  /*a220*/  LEA.HI.X.SX32 R63, R68, R3, 0x2, P4 ;  /* 0x00000003443f7211 */ /* 0x000fe400020f16ff */
[----:B------:R-:W-:-:S02]  /*a230*/  LEA R64, P4, R70, R44, 0x2 ;  /* 0x0000002c46407211 */ /* 0x000fc400078810ff */
[-C--:B------:R-:W-:Y:S02]  /*a240*/  LEA.HI.X.SX32 R49, R49, R3.reuse, 0x2, P5 ;  /* 0x0000000331317211 */ /* 0x080fe400028f16ff */
[----:B------:R-:W-:Y:S02]  /*a250*/  ISETP.LT.AND P5, PT, R115, UR11, !P0 ;  /* 0x0000000b73007c0c */ /* 0x000fe4000c7a1270 */
[----:B------:R-:W-:Y:S01]  /*a260*/  LEA.HI.X.SX32 R65, R70, R3, 0x2, P4 ;  /* 0x0000000346417211 */ /* 0x000fe200020f16ff */
[----:B------:R-:W-:Y:S01]  /*a270*/  @P3 STG.E desc[UR20][R48.64], R77 ;  /* 0x0000004d30003986 */ /* 0x000fe2000c101914 */
[----:B------:R-:W-:Y:S01]  /*a280*/  ISETP.LT.AND P4, PT, R113, UR11, !P0 ;  /* 0x0000000b71007c0c */ /* 0x000fe2000c781270 */
[----:B---3--:R-:W-:Y:S01]  /*a290*/  IMAD R47, R97, R2, RZ ;  /* 0x00000002612f7224 */ /* 0x008fe200078e02ff */
[----:B------:R-:W-:Y:S01]  /*a2a0*/  ISETP.LT.AND P2, PT, R111, UR11, !P0 ;  /* 0x0000000b6f007c0c */ /* 0x000fe2000c741270 */
[----:B------:R3:W-:Y:S01]  /*a2b0*/  @P1 STG.E desc[UR20][R50.64], R78 ;  /* 0x0000004e32001986 */ /* 0x0007e2000c101914 */
[----:B------:R-:W-:-:S02]  /*a2c0*/  ISETP.LT.AND P3, PT, R109, UR11, !P0 ;  /* 0x0000000b6d007c0c */ /* 0x000fc4000c761270 */
[----:B------:R-:W-:Y:S01]  /*a2d0*/  ISETP.LT.AND P1, PT, R107, UR11, !P0 ;  /* 0x0000000b6b007c0c */ /* 0x000fe2000c721270 */
[----:B------:R2:W-:Y:S01]  /*a2e0*/  @P6 STG.E desc[UR20][R52.64], R79 ;  /* 0x0000004f34006986 */ /* 0x0005e2000c101914 */
[----:B------:R-:W-:Y:S02]  /*a2f0*/  ISETP.LT.AND P6, PT, R105, UR11, !P0 ;  /* 0x0000000b69007c0c */ /* 0x000fe4000c7c1270 */
[----:B------:R-:W-:Y:S01]  /*a300*/  LOP3.LUT R46, R69, 0x20, RZ, 0xfc, !PT ;  /* 0x00000020452e7812 */ /* 0x000fe200078efcff */
[----:B-1----:R1:W-:Y:S01]  /*a310*/  @P5 STG.E desc[UR20][R54.64], R80 ;  /* 0x0000005036005986 */ /* 0x0023e2000c101914 */
[----:B------:R-:W-:-:S03]  /*a320*/  ISETP.LT.AND P5, PT, R103, UR11, !P0 ;  /* 0x0000000b67007c0c */ /* 0x000fc6000c7a1270 */
[----:B------:R-:W-:Y:S01]  /*a330*/  @P4 STG.E desc[UR20][R56.64], R81 ;  /* 0x0000005138004986 */ /* 0x000fe2000c101914 */
[----:B------:R-:W-:Y:S02]  /*a340*/  ISETP.LT.AND P4, PT, R101, UR11, !P0 ;  /* 0x0000000b65007c0c */ /* 0x000fe4000c781270 */
[----:B---3--:R-:W-:Y:S01]  /*a350*/  LOP3.LUT R51, R69, 0x22, RZ, 0xfc, !PT ;  /* 0x0000002245337812 */ /* 0x008fe200078efcff */
[----:B------:R-:W-:Y:S01]  /*a360*/  @P2 STG.E desc[UR20][R58.64], R82 ;  /* 0x000000523a002986 */ /* 0x000fe2000c101914 */
[----:B------:R-:W-:Y:S02]  /*a370*/  ISETP.LT.AND P2, PT, R99, UR11, !P0 ;  /* 0x0000000b63007c0c */ /* 0x000fe4000c741270 */
[C---:B--2---:R-:W-:Y:S01]  /*a380*/  LOP3.LUT R52, R69.reuse, 0x24, RZ, 0xfc, !PT ;  /* 0x0000002445347812 */ /* 0x044fe200078efcff */
[----:B------:R-:W-:Y:S01]  /*a390*/  @P3 STG.E desc[UR20][R90.64], R83 ;  /* 0x000000535a003986 */ /* 0x000fe2000c101914 */
[----:B------:R-:W-:Y:S01]  /*a3a0*/  ISETP.LT.AND P3, PT, R46, UR11, !P0 ;  /* 0x0000000b2e007c0c */ /* 0x000fe2000c761270 */
[----:B-1----:R-:W-:Y:S01]  /*a3b0*/  IMAD R55, R2, 0x2, R45 ;  /* 0x0000000202377824 */ /* 0x002fe200078e022d */
[----:B------:R-:W-:Y:S01]  /*a3c0*/  LOP3.LUT R53, R69, 0x26, RZ, 0xfc, !PT ;  /* 0x0000002645357812 */ /* 0x000fe200078efcff */
[----:B------:R-:W-:Y:S01]  /*a3d0*/  @P1 STG.E desc[UR20][R92.64], R84 ;  /* 0x000000545c001986 */ /* 0x000fe2000c101914 */
[----:B------:R-:W-:-:S02]  /*a3e0*/  ISETP.LT.AND P1, PT, R97, UR11, !P0 ;  /* 0x0000000b61007c0c */ /* 0x000fc4000c721270 */
[----:B------:R-:W-:Y:S01]  /*a3f0*/  LOP3.LUT R54, R69, 0x28, RZ, 0xfc, !PT ;  /* 0x0000002845367812 */ /* 0x000fe200078efcff */
[----:B------:R-:W-:Y:S01]  /*a400*/  @P6 STG.E desc[UR20][R94.64], R85 ;  /* 0x000000555e006986 */ /* 0x000fe2000c101914 */
[----:B------:R-:W-:-:S03]  /*a410*/  ISETP.LT.AND P6, PT, R53, UR11, !P0 ;  /* 0x0000000b35007c0c */ /* 0x000fc6000c7c1270 */
[----:B------:R-:W-:Y:S01]  /*a420*/  @P5 STG.E desc[UR20][R60.64], R86 ;  /* 0x000000563c005986 */ /* 0x000fe2000c101914 */
[----:B------:R-:W-:-:S03]  /*a430*/  LEA R46, P5, R47, R44, 0x2 ;  /* 0x0000002c2f2e7211 */ /* 0x000fc600078a10ff */
[----:B------:R-:W-:Y:S01]  /*a440*/  @P4 STG.E desc[UR20][R62.64], R87 ;  /* 0x000000573e004986 */ /* 0x000fe2000c101914 */
[----:B------:R-:W-:Y:S02]  /*a450*/  LEA.HI.X.SX32 R47, R47, R3, 0x2, P5 ;  /* 0x000000032f2f7211 */ /* 0x000fe400028f16ff */
[----:B------:R-:W-:Y:S01]  /*a460*/  ISETP.LT.AND P5, PT, R71, UR11, !P0 ;  /* 0x0000000b47007c0c */ /* 0x000fe2000c7a1270 */
[----:B----4-:R-:W-:Y:S01]  /*a470*/  @P2 STG.E desc[UR20][R64.64], R72 ;  /* 0x0000004840002986 */ /* 0x010fe2000c101914 */
[C---:B------:R-:W-:Y:S01]  /*a480*/  ISETP.LT.AND P2, PT, R89.reuse, UR11, !P0 ;  /* 0x0000000b59007c0c */ /* 0x040fe2000c741270 */
[-C--:B------:R-:W-:Y:S02]  /*a490*/  IMAD R89, R89, R2.reuse, RZ ;  /* 0x0000000259597224 */ /* 0x080fe400078e02ff */
[----:B------:R-:W-:Y:S01]  /*a4a0*/  IMAD R71, R71, R2, RZ ;  /* 0x0000000247477224 */ /* 0x000fe200078e02ff */
[----:B------:R1:W-:Y:S02]  /*a4b0*/  @P1 STG.E desc[UR20][R46.64], R73 ;  /* 0x000000492e001986 */ /* 0x0003e4000c101914 */
[----:B------:R-:W-:-:S02]  /*a4c0*/  LEA R48, P1, R89, R44, 0x2 ;  /* 0x0000002c59307211 */ /* 0x000fc400078210ff */
[-C--:B------:R-:W-:Y:S02]  /*a4d0*/  LEA R50, P4, R71, R44.reuse, 0x2 ;  /* 0x0000002c47327211 */ /* 0x080fe400078810ff */
[-C--:B------:R-:W-:Y:S02]  /*a4e0*/  LEA.HI.X.SX32 R49, R89, R3.reuse, 0x2, P1 ;  /* 0x0000000359317211 */ /* 0x080fe400008f16ff */
[----:B------:R-:W-:Y:S02]  /*a4f0*/  ISETP.LT.AND P1, PT, R51, UR11, !P0 ;  /* 0x0000000b33007c0c */ /* 0x000fe4000c721270 */
[----:B------:R-:W-:Y:S01]  /*a500*/  LEA.HI.X.SX32 R51, R71, R3, 0x2, P4 ;  /* 0x0000000347337211 */ /* 0x000fe200020f16ff */
[----:B------:R2:W-:Y:S01]  /*a510*/  @P2 STG.E desc[UR20][R48.64], R74 ;  /* 0x0000004a30002986 */ /* 0x0005e2000c101914 */
[----:B------:R-:W-:Y:S02]  /*a520*/  ISETP.LT.AND P4, PT, R52, UR11, !P0 ;  /* 0x0000000b34007c0c */ /* 0x000fe4000c781270 */
[-C--:B-1----:R-:W-:Y:S01]  /*a530*/  LEA R46, P2, R45, R44.reuse, 0x2 ;  /* 0x0000002c2d2e7211 */ /* 0x082fe200078410ff */
[----:B------:R1:W-:Y:S01]  /*a540*/  @P5 STG.E desc[UR20][R50.64], R75 ;  /* 0x0000004b32005986 */ /* 0x0003e2000c101914 */
[----:B------:R-:W-:-:S02]  /*a550*/  LEA R52, P5, R55, R44, 0x2 ;  /* 0x0000002c37347211 */ /* 0x000fc400078a10ff */
[-C--:B------:R-:W-:Y:S02]  /*a560*/  LEA.HI.X.SX32 R47, R45, R3.reuse, 0x2, P2 ;  /* 0x000000032d2f7211 */ /* 0x080fe400010f16ff */
[----:B------:R-:W-:Y:S01]  /*a570*/  LEA.HI.X.SX32 R53, R55, R3, 0x2, P5 ;  /* 0x0000000337357211 */ /* 0x000fe200028f16ff */
[----:B------:R-:W-:Y:S01]  /*a580*/  IMAD R55, R2, 0x2, R55 ;  /* 0x0000000202377824 */ /* 0x000fe200078e0237 */
[----:B------:R-:W-:Y:S01]  /*a590*/  ISETP.LT.AND P2, PT, R54, UR11, !P0 ;  /* 0x0000000b36007c0c */ /* 0x000fe2000c741270 */
[----:B-----5:R3:W-:Y:S01]  /*a5a0*/  @P3 STG.E desc[UR20][R46.64], R40 ;  /* 0x000000282e003986 */ /* 0x0207e2000c101914 */
[----:B------:R-:W-:Y:S01]  /*a5b0*/  LOP3.LUT R54, R69, 0x2c, RZ, 0xfc, !PT ;  /* 0x0000002c45367812 */ /* 0x000fe200078efcff */
[----:B------:R-:W-:Y:S02]  /*a5c0*/  IMAD R45, R2, 0x2, R55 ;  /* 0x00000002022d7824 */ /* 0x000fe400078e0237 */
[----:B------:R4:W-:Y:S01]  /*a5d0*/  @P1 STG.E desc[UR20][R52.64], R41 ;  /* 0x0000002934001986 */ /* 0x0009e2000c101914 */
[----:B--2---:R-:W-:-:S02]  /*a5e0*/  LEA R48, P1, R55, R44, 0x2 ;  /* 0x0000002c37307211 */ /* 0x004fc400078210ff */
[----:B-1----:R-:W-:Y:S02]  /*a5f0*/  LOP3.LUT R51, R69, 0x2a, RZ, 0xfc, !PT ;  /* 0x0000002a45337812 */ /* 0x002fe400078efcff */
[----:B------:R-:W-:Y:S02]  /*a600*/  LEA R50, P3, R45, R44, 0x2 ;  /* 0x0000002c2d327211 */ /* 0x000fe400078610ff */
[-C--:B------:R-:W-:Y:S01]  /*a610*/  LEA.HI.X.SX32 R49, R55, R3.reuse, 0x2, P1 ;  /* 0x0000000337317211 */ /* 0x080fe200008f16ff */
[C---:B------:R-:W-:Y:S01]  /*a620*/  IMAD R55, R2.reuse, 0x2, R45 ;  /* 0x0000000202377824 */ /* 0x040fe200078e022d */
[----:B------:R-:W-:Y:S02]  /*a630*/  ISETP.LT.AND P5, PT, R51, UR11, !P0 ;  /* 0x0000000b33007c0c */ /* 0x000fe4000c7a1270 */
[----:B------:R-:W-:Y:S01]  /*a640*/  LEA.HI.X.SX32 R51, R45, R3, 0x2, P3 ;  /* 0x000000032d337211 */ /* 0x000fe200018f16ff */
[----:B------:R-:W-:Y:S01]  /*a650*/  IMAD R45, R2, 0x2, R55 ;  /* 0x00000002022d7824 */ /* 0x000fe200078e0237 */
[----:B------:R1:W-:Y:S01]  /*a660*/  @P4 STG.E desc[UR20][R48.64], R42 ;  /* 0x0000002a30004986 */ /* 0x0003e2000c101914 */
[----:B---3--:R-:W-:-:S02]  /*a670*/  LOP3.LUT R47, R69, 0x2e, RZ, 0xfc, !PT ;  /* 0x0000002e452f7812 */ /* 0x008fc400078efcff */
[-C--:B------:R-:W-:Y:S01]  /*a680*/  LEA R40, P3, R55, R44.reuse, 0x2 ;  /* 0x0000002c37287211 */ /* 0x080fe200078610ff */
[----:B------:R2:W-:Y:S01]  /*a690*/  @P6 STG.E desc[UR20][R50.64], R43 ;  /* 0x0000002b32006986 */ /* 0x0005e2000c101914 */
[-C--:B------:R-:W-:Y:S02]  /*a6a0*/  LEA R46, P6, R45, R44.reuse, 0x2 ;  /* 0x0000002c2d2e7211 */ /* 0x080fe400078c10ff */
[----:B------:R-:W-:Y:S02]  /*a6b0*/  ISETP.LT.AND P4, PT, R47, UR11, !P0 ;  /* 0x0000000b2f007c0c */ /* 0x000fe4000c781270 */
[-C--:B----4-:R-:W-:Y:S02]  /*a6c0*/  LEA.HI.X.SX32 R41, R55, R3.reuse, 0x2, P3 ;  /* 0x0000000337297211 */ /* 0x090fe400018f16ff */
[----:B------:R-:W-:Y:S01]  /*a6d0*/  LEA.HI.X.SX32 R47, R45, R3, 0x2, P6 ;  /* 0x000000032d2f7211 */ /* 0x000fe200030f16ff */
[----:B------:R-:W-:Y:S01]  /*a6e0*/  IMAD R45, R2, 0x2, R45 ;  /* 0x00000002022d7824 */ /* 0x000fe200078e022d */
[----:B------:R-:W-:Y:S01]  /*a6f0*/  LOP3.LUT R52, R69, 0x30, RZ, 0xfc, !PT ;  /* 0x0000003045347812 */ /* 0x000fe200078efcff */
[----:B------:R-:W-:Y:S01]  /*a700*/  @P2 STG.E desc[UR20][R40.64], R36 ;  /* 0x0000002428002986 */ /* 0x000fe2000c101914 */
[----:B------:R-:W-:Y:S01]  /*a710*/  ISETP.LT.AND P1, PT, R54, UR11, !P0 ;  /* 0x0000000b36007c0c */ /* 0x000fe2000c721270 */
[----:B-1----:R-:W-:Y:S01]  /*a720*/  IMAD R49, R2, 0x2, R45 ;  /* 0x0000000202317824 */ /* 0x002fe200078e022d */
[----:B------:R-:W-:Y:S01]  /*a730*/  LEA R42, P2, R45, R44, 0x2 ;  /* 0x0000002c2d2a7211 */ /* 0x000fe200078410ff */
[----:B------:R1:W-:Y:S01]  /*a740*/  @P5 STG.E desc[UR20][R46.64], R37 ;  /* 0x000000252e005986 */ /* 0x0003e2000c101914 */
[----:B------:R-:W-:-:S02]  /*a750*/  ISETP.LT.AND P3, PT, R52, UR11, !P0 ;  /* 0x0000000b34007c0c */ /* 0x000fc4000c761270 */
[-C--:B--2---:R-:W-:Y:S01]  /*a760*/  LEA.HI.X.SX32 R43, R45, R3.reuse, 0x2, P2 ;  /* 0x000000032d2b7211 */ /* 0x084fe200010f16ff */
[C---:B------:R-:W-:Y:S01]  /*a770*/  IMAD R45, R2.reuse, 0x2, R49 ;  /* 0x00000002022d7824 */ /* 0x040fe200078e0231 */
[----:B------:R-:W2:Y:S01]  /*a780*/  LDS.128 R52, [R0] ;  /* 0x0000000000347984 */ /* 0x000ea20000000c00 */
[----:B------:R-:W-:Y:S02]  /*a790*/  LEA R48, P6, R49, R44, 0x2 ;  /* 0x0000002c31307211 */ /* 0x000fe400078c10ff */
[----:B------:R-:W-:Y:S02]  /*a7a0*/  LOP3.LUT R51, R69, 0x32, RZ, 0xfc, !PT ;  /* 0x0000003245337812 */ /* 0x000fe400078efcff */
[----:B------:R-:W-:Y:S01]  /*a7b0*/  LEA.HI.X.SX32 R49, R49, R3, 0x2, P6 ;  /* 0x0000000331317211 */ /* 0x000fe200030f16ff */
[----:B------:R3:W-:Y:S01]  /*a7c0*/  @P1 STG.E desc[UR20][R42.64], R38 ;  /* 0x000000262a001986 */ /* 0x0007e2000c101914 */
[----:B-1----:R-:W-:Y:S01]  /*a7d0*/  IMAD R47, R2, 0x2, R45 ;  /* 0x00000002022f7824 */ /* 0x002fe200078e022d */
[----:B------:R-:W-:-:S02]  /*a7e0*/  ISETP.LT.AND P5, PT, R51, UR11, !P0 ;  /* 0x0000000b33007c0c */ /* 0x000fc4000c7a1270 */
[----:B------:R-:W-:Y:S01]  /*a7f0*/  LOP3.LUT R41, R69, 0x36, RZ, 0xfc, !PT ;  /* 0x0000003645297812 */ /* 0x000fe200078efcff */
[----:B------:R1:W-:Y:S01]  /*a800*/  @P4 STG.E desc[UR20][R48.64], R39 ;  /* 0x0000002730004986 */ /* 0x0003e2000c101914 */
[-C--:B------:R-:W-:Y:S02]  /*a810*/  LEA R40, P6, R47, R44.reuse, 0x2 ;  /* 0x0000002c2f287211 */ /* 0x080fe400078c10ff */
[----:B------:R-:W-:Y:S02]  /*a820*/  LEA R36, P1, R45, R44, 0x2 ;  /* 0x0000002c2d247211 */ /* 0x000fe400078210ff */
[----:B------:R-:W-:Y:S02]  /*a830*/  ISETP.LT.AND P4, PT, R41, UR11, !P0 ;  /* 0x0000000b29007c0c */ /* 0x000fe4000c781270 */
[----:B------:R-:W-:Y:S02]  /*a840*/  LOP3.LUT R50, R69, 0x34, RZ, 0xfc, !PT ;  /* 0x0000003445327812 */ /* 0x000fe400078efcff */
[-C--:B------:R-:W-:Y:S01]  /*a850*/  LEA.HI.X.SX32 R41, R47, R3.reuse, 0x2, P6 ;  /* 0x000000032f297211 */ /* 0x080fe200030f16ff */
[----:B------:R-:W-:Y:S01]  /*a860*/  IMAD R47, R2, 0x2, R47 ;  /* 0x00000002022f7824 */ /* 0x000fe200078e022f */
[----:B------:R-:W-:-:S02]  /*a870*/  LEA.HI.X.SX32 R37, R45, R3, 0x2, P1 ;  /* 0x000000032d257211 */ /* 0x000fc400008f16ff */
[----:B------:R-:W-:Y:S01]  /*a880*/  ISETP.LT.AND P2, PT, R50, UR11, !P0 ;  /* 0x0000000b32007c0c */ /* 0x000fe2000c741270 */
[C---:B---3--:R-:W-:Y:S01]  /*a890*/  IMAD R43, R2.reuse, 0x2, R47 ;  /* 0x00000002022b7824 */ /* 0x048fe200078e022f */
[----:B------:R-:W-:Y:S01]  /*a8a0*/  LOP3.LUT R45, R69, 0x3a, RZ, 0xfc, !PT ;  /* 0x0000003a452d7812 */ /* 0x000fe200078efcff */
[----:B------:R3:W-:Y:S01]  /*a8b0*/  @P3 STG.E desc[UR20][R36.64], R32 ;  /* 0x0000002024003986 */ /* 0x0007e2000c101914 */
[-C--:B------:R-:W-:Y:S02]  /*a8c0*/  LEA R38, P3, R47, R44.reuse, 0x2 ;  /* 0x0000002c2f267211 */ /* 0x080fe400078610ff */
[----:B------:R-:W-:Y:S01]  /*a8d0*/  LOP3.LUT R46, R69, 0x38, RZ, 0xfc, !PT ;  /* 0x00000038452e7812 */ /* 0x000fe200078efcff */
[----:B------:R4:W-:Y:S01]  /*a8e0*/  @P5 STG.E desc[UR20][R40.64], R33 ;  /* 0x0000002128005986 */ /* 0x0009e2000c101914 */
[----:B------:R-:W-:Y:S01]  /*a8f0*/  ISETP.LT.AND P5, PT, R45, UR11, !P0 ;  /* 0x0000000b2d007c0c */ /* 0x000fe2000c7a1270 */
[----:B------:R-:W-:Y:S01]  /*a900*/  IMAD R45, R2, 0x2, R43 ;  /* 0x00000002022d7824 */ /* 0x000fe200078e022b */
[----:B------:R-:W-:-:S02]  /*a910*/  LEA R42, P6, R43, R44, 0x2 ;  /* 0x0000002c2b2a7211 */ /* 0x000fc400078c10ff */
[-C--:B-1----:R-:W-:Y:S02]  /*a920*/  LEA.HI.X.SX32 R39, R47, R3.reuse, 0x2, P3 ;  /* 0x000000032f277211 */ /* 0x082fe400018f16ff */
[----:B------:R-:W-:Y:S02]  /*a930*/  ISETP.LT.AND P1, PT, R46, UR11, !P0 ;  /* 0x0000000b2e007c0c */ /* 0x000fe4000c721270 */
[----:B------:R-:W-:Y:S01]  /*a940*/  LEA.HI.X.SX32 R43, R43, R3, 0x2, P6 ;  /* 0x000000032b2b7211 */ /* 0x000fe200030f16ff */
[----:B------:R1:W-:Y:S01]  /*a950*/  @P2 STG.E desc[UR20][R38.64], R34 ;  /* 0x0000002226002986 */ /* 0x0003e2000c101914 */
[----:B---3--:R-:W-:Y:S01]  /*a960*/  LOP3.LUT R37, R69, 0x3e, RZ, 0xfc, !PT ;  /* 0x0000003e45257812 */ /* 0x008fe200078efcff */
[----:B----4-:R-:W-:Y:S01]  /*a970*/  IMAD R41, R2, 0x2, R45 ;  /* 0x0000000202297824 */ /* 0x010fe200078e022d */
[----:B------:R-:W-:Y:S01]  /*a980*/  LEA R32, P2, R45, R44, 0x2 ;  /* 0x0000002c2d207211 */ /* 0x000fe200078410ff */
[----:B------:R3:W-:Y:S01]  /*a990*/  @P4 STG.E desc[UR20][R42.64], R35 ;  /* 0x000000232a004986 */ /* 0x0007e2000c101914 */
[----:B------:R-:W-:-:S02]  /*a9a0*/  ISETP.LT.AND P4, PT, R37, UR11, !P0 ;  /* 0x0000000b25007c0c */ /* 0x000fc4000c781270 */
[-C--:B------:R-:W-:Y:S02]  /*a9b0*/  LEA R36, P6, R41, R44.reuse, 0x2 ;  /* 0x0000002c29247211 */ /* 0x080fe400078c10ff */
[-C--:B------:R-:W-:Y:S02]  /*a9c0*/  LEA.HI.X.SX32 R33, R45, R3.reuse, 0x2, P2 ;  /* 0x000000032d217211 */ /* 0x080fe400010f16ff */
[----:B------:R-:W-:Y:S01]  /*a9d0*/  LEA.HI.X.SX32 R37, R41, R3, 0x2, P6 ;  /* 0x0000000329257211 */ /* 0x000fe200030f16ff */
[C---:B------:R-:W-:Y:S01]  /*a9e0*/  IMAD R41, R2.reuse, 0x2, R41 ;  /* 0x0000000202297824 */ /* 0x040fe200078e0229 */
[C---:B------:R-:W-:Y:S01]  /*a9f0*/  LOP3.LUT R46, R69.reuse, 0x3c, RZ, 0xfc, !PT ;  /* 0x0000003c452e7812 */ /* 0x040fe200078efcff */
[----:B--2---:R-:W-:Y:S01]  /*aa00*/  @P1 STG.E desc[UR20][R32.64], R52 ;  /* 0x0000003420001986 */ /* 0x004fe2000c101914 */
[----:B------:R-:W-:Y:S01]  /*aa10*/  LOP3.LUT R40, R69, 0x40, RZ, 0xfc, !PT ;  /* 0x0000004045287812 */ /* 0x000fe200078efcff */
[----:B-1----:R-:W-:Y:S01]  /*aa20*/  IMAD R39, R2, 0x2, R41 ;  /* 0x0000000202277824 */ /* 0x002fe200078e0229 */
[----:B------:R-:W-:Y:S01]  /*aa30*/  LEA R34, P1, R41, R44, 0x2 ;  /* 0x0000002c29227211 */ /* 0x000fe200078210ff */
[----:B------:R1:W-:Y:S01]  /*aa40*/  @P5 STG.E desc[UR20][R36.64], R53 ;  /* 0x0000003524005986 */ /* 0x0003e2000c101914 */
[----:B------:R-:W-:-:S02]  /*aa50*/  ISETP.LT.AND P3, PT, R46, UR11, !P0 ;  /* 0x0000000b2e007c0c */ /* 0x000fc4000c761270 */
[-C--:B---3--:R-:W-:Y:S01]  /*aa60*/  LEA.HI.X.SX32 R35, R41, R3.reuse, 0x2, P1 ;  /* 0x0000000329237211 */ /* 0x088fe200008f16ff */
[C---:B------:R-:W-:Y:S01]  /*aa70*/  IMAD R41, R2.reuse, 0x2, R39 ;  /* 0x0000000202297824 */ /* 0x040fe200078e0227 */
[----:B------:R-:W-:Y:S02]  /*aa80*/  LEA R38, P6, R39, R44, 0x2 ;  /* 0x0000002c27267211 */ /* 0x000fe400078c10ff */
[----:B------:R-:W-:Y:S01]  /*aa90*/  LOP3.LUT R42, R69, 0x42, RZ, 0xfc, !PT ;  /* 0x00000042452a7812 */ /* 0x000fe200078efcff */
[----:B------:R-:W-:Y:S01]  /*aaa0*/  IMAD R43, R2, 0x2, R41 ;  /* 0x00000002022b7824 */ /* 0x000fe200078e0229 */
[----:B------:R-:W-:Y:S02]  /*aab0*/  ISETP.LT.AND P2, PT, R40, UR11, !P0 ;  /* 0x0000000b28007c0c */ /* 0x000fe4000c741270 */
[----:B------:R-:W-:Y:S02]  /*aac0*/  LEA.HI.X.SX32 R39, R39, R3, 0x2, P6 ;  /* 0x0000000327277211 */ /* 0x000fe400030f16ff */
[----:B------:R-:W-:Y:S01]  /*aad0*/  ISETP.LT.AND P5, PT, R42, UR11, !P0 ;  /* 0x0000000b2a007c0c */ /* 0x000fe2000c7a1270 */
[----:B------:R-:W-:Y:S01]  /*aae0*/  @P3 STG.E desc[UR20][R34.64], R54 ;  /* 0x0000003622003986 */ /* 0x000fe2000c101914 */
[----:B-1----:R-:W-:-:S02]  /*aaf0*/  LOP3.LUT R37, R69, 0x46, RZ, 0xfc, !PT ;  /* 0x0000004645257812 */ /* 0x002fc400078efcff */
[-C--:B------:R-:W-:Y:S01]  /*ab00*/  LEA R36, P6, R43, R44.reuse, 0x2 ;  /* 0x0000002c2b247211 */ /* 0x080fe200078c10ff */
[----:B------:R1:W-:Y:S01]  /*ab10*/  @P4 STG.E desc[UR20][R38.64], R55 ;  /* 0x0000003726004986 */ /* 0x0003e2000c101914 */
[----:B------:R-:W-:Y:S02]  /*ab20*/  LEA R32, P3, R41, R44, 0x2 ;  /* 0x0000002c29207211 */ /* 0x000fe400078610ff */
[----:B------:R-:W-:Y:S02]  /*ab30*/  ISETP.LT.AND P4, PT, R37, UR11, !P0 ;  /* 0x0000000b25007c0c */ /* 0x000fe4000c781270 */
[----:B------:R-:W-:Y:S02]  /*ab40*/  LOP3.LUT R40, R69, 0x44, RZ, 0xfc, !PT ;  /* 0x0000004445287812 */ /* 0x000fe400078efcff */
[-C--:B------:R-:W-:Y:S01]  /*ab50*/  LEA.HI.X.SX32 R37, R43, R3.reuse, 0x2, P6 ;  /* 0x000000032b257211 */ /* 0x080fe200030f16ff */
[----:B------:R-:W-:Y:S01]  /*ab60*/  IMAD R43, R2, 0x2, R43 ;  /* 0x00000002022b7824 */ /* 0x000fe200078e022b */
[----:B------:R-:W-:-:S02]  /*ab70*/  LEA.HI.X.SX32 R33, R41, R3, 0x2, P3 ;  /* 0x0000000329217211 */ /* 0x000fc400018f16ff */
[----:B------:R-:W-:Y:S01]  /*ab80*/  ISETP.LT.AND P1, PT, R40, UR11, !P0 ;  /* 0x0000000b28007c0c */ /* 0x000fe2000c721270 */
[C---:B-1----:R-:W-:Y:S01]  /*ab90*/  IMAD R39, R2.reuse, 0x2, R43 ;  /* 0x0000000202277824 */ /* 0x042fe200078e022b */
        /* <DEDUP_REMOVED lines=8> */
[-C--:B------:R-:W-:Y:S02]  /*ac20*/  LEA.HI.X.SX32 R35, R43, R3.reuse, 0x2, P2 ;  /* 0x000000032b237211 */ /* 0x080fe400010f16ff */
[----:B------:R-:W-:Y:S02]  /*ac30*/  ISETP.LT.AND P3, PT, R40, UR11, !P0 ;  /* 0x0000000b28007c0c */ /* 0x000fe4000c761270 */
[----:B------:R-:W-:Y:S01]  /*ac40*/  LEA.HI.X.SX32 R39, R39, R3, 0x2, P6 ;  /* 0x0000000327277211 */ /* 0x000fe200030f16ff */
[----:B------:R3:W-:Y:S01]  /*ac50*/  @P1 STG.E desc[UR20][R34.64], R6 ;  /* 0x0000000622001986 */ /* 0x0007e2000c101914 */
[----:B-1----:R-:W-:Y:S01]  /*ac60*/  LOP3.LUT R33, R69, 0x4e, RZ, 0xfc, !PT ;  /* 0x0000004e45217812 */ /* 0x002fe200078efcff */
[----:B--2---:R-:W-:Y:S01]  /*ac70*/  IMAD R37, R2, 0x2, R41 ;  /* 0x0000000202257824 */ /* 0x004fe200078e0229 */
        /* <DEDUP_REMOVED lines=8> */
[----:B------:R-:W-:Y:S01]  /*ad00*/  @P3 STG.E desc[UR20][R4.64], R8 ;  /* 0x0000000804003986 */ /* 0x000fe2000c101914 */
[----:B------:R-:W-:Y:S01]  /*ad10*/  LOP3.LUT R36, R69, 0x50, RZ, 0xfc, !PT ;  /* 0x0000005045247812 */ /* 0x000fe200078efcff */
[----:B---3--:R-:W-:Y:S01]  /*ad20*/  IMAD R35, R2, 0x2, R37 ;  /* 0x0000000202237824 */ /* 0x008fe200078e0225 */
[----:B------:R-:W-:Y:S01]  /*ad30*/  ISETP.LT.AND P2, PT, R40, UR11, !P0 ;  /* 0x0000000b28007c0c */ /* 0x000fe2000c741270 */
[----:B------:R2:W-:Y:S01]  /*ad40*/  @P5 STG.E desc[UR20][R32.64], R9 ;  /* 0x0000000920005986 */ /* 0x0005e2000c101914 */
[----:B------:R-:W-:-:S02]  /*ad50*/  LEA R6, P3, R37, R44, 0x2 ;  /* 0x0000002c25067211 */ /* 0x000fc400078610ff */
[----:B------:R-:W-:Y:S02]  /*ad60*/  LEA R34, P6, R35, R44, 0x2 ;  /* 0x0000002c23227211 */ /* 0x000fe400078c10ff */
[-C--:B-1----:R-:W-:Y:S01]  /*ad70*/  LEA.HI.X.SX32 R7, R37, R3.reuse, 0x2, P3 ;  /* 0x0000000325077211 */ /* 0x082fe200018f16ff */
[----:B------:R-:W-:Y:S01]  /*ad80*/  IMAD R37, R2, 0x2, R35 ;  /* 0x0000000202257824 */ /* 0x000fe200078e0223 */
[----:B------:R-:W-:Y:S02]  /*ad90*/  ISETP.LT.AND P1, PT, R36, UR11, !P0 ;  /* 0x0000000b24007c0c */ /* 0x000fe4000c721270 */
[----:B------:R-:W-:Y:S02]  /*ada0*/  LEA.HI.X.SX32 R35, R35, R3, 0x2, P6 ;  /* 0x0000000323237211 */ /* 0x000fe400030f16ff */
[C---:B------:R-:W-:Y:S01]  /*adb0*/  LOP3.LUT R38, R69.reuse, 0x52, RZ, 0xfc, !PT ;  /* 0x0000005245267812 */ /* 0x040fe200078efcff */
[----:B--2---:R-:W-:Y:S01]  /*adc0*/  IMAD R33, R2, 0x2, R37 ;  /* 0x0000000202217824 */ /* 0x004fe200078e0225 */
[----:B------:R-:W-:Y:S01]  /*add0*/  @P2 STG.E desc[UR20][R6.64], R10 ;  /* 0x0000000a06002986 */ /* 0x000fe2000c101914 */
[----:B------:R-:W-:-:S02]  /*ade0*/  LOP3.LUT R9, R69, 0x56, RZ, 0xfc, !PT ;  /* 0x0000005645097812 */ /* 0x000fc400078efcff */
[-C--:B------:R-:W-:Y:S01]  /*adf0*/  LEA R4, P2, R37, R44.reuse, 0x2 ;  /* 0x0000002c25047211 */ /* 0x080fe200078410ff */
[----:B------:R1:W-:Y:S01]  /*ae00*/  @P4 STG.E desc[UR20][R34.64], R11 ;  /* 0x0000000b22004986 */ /* 0x0003e2000c101914 */
[-C--:B------:R-:W-:Y:S02]  /*ae10*/  LEA R8, P6, R33, R44.reuse, 0x2 ;  /* 0x0000002c21087211 */ /* 0x080fe400078c10ff */
[----:B------:R-:W-:Y:S02]  /*ae20*/  ISETP.LT.AND P4, PT, R9, UR11, !P0 ;  /* 0x0000000b09007c0c */ /* 0x000fe4000c781270 */
[----:B------:R-:W-:Y:S02]  /*ae30*/  LOP3.LUT R36, R69, 0x54, RZ, 0xfc, !PT ;  /* 0x0000005445247812 */ /* 0x000fe400078efcff */
[-C--:B------:R-:W-:Y:S02]  /*ae40*/  LEA.HI.X.SX32 R5, R37, R3.reuse, 0x2, P2 ;  /* 0x0000000325057211 */ /* 0x080fe400010f16ff */
[----:B------:R-:W-:Y:S01]  /*ae50*/  LEA.HI.X.SX32 R9, R33, R3, 0x2, P6 ;  /* 0x0000000321097211 */ /* 0x000fe200030f16ff */
[----:B------:R-:W-:Y:S01]  /*ae60*/  IMAD R33, R2, 0x2, R33 ;  /* 0x0000000202217824 */ /* 0x000fe200078e0221 */
[----:B------:R-:W-:Y:S01]  /*ae70*/  ISETP.LT.AND P5, PT, R38, UR11, !P0 ;  /* 0x0000000b26007c0c */ /* 0x000fe2000c7a1270 */
[----:B------:R2:W-:Y:S01]  /*ae80*/  @P1 STG.E desc[UR20][R4.64], R12 ;  /* 0x0000000c04001986 */ /* 0x0005e2000c101914 */
[----:B------:R-:W-:Y:S01]  /*ae90*/  ISETP.LT.AND P3, PT, R36, UR11, !P0 ;  /* 0x0000000b24007c0c */ /* 0x000fe2000c761270 */
[----:B-1----:R-:W-:Y:S01]  /*aea0*/  IMAD R11, R2, 0x2, R33 ;  /* 0x00000002020b7824 */ /* 0x002fe200078e0221 */
[----:B------:R-:W-:-:S02]  /*aeb0*/  LEA R6, P1, R33, R44, 0x2 ;  /* 0x0000002c21067211 */ /* 0x000fc400078210ff */
[----:B------:R-:W-:Y:S02]  /*aec0*/  LOP3.LUT R32, R69, 0x58, RZ, 0xfc, !PT ;  /* 0x0000005845207812 */ /* 0x000fe400078efcff */
[-C--:B------:R-:W-:Y:S02]  /*aed0*/  LEA R10, P6, R11, R44.reuse, 0x2 ;  /* 0x0000002c0b0a7211 */ /* 0x080fe400078c10ff */
[-C--:B------:R-:W-:Y:S01]  /*aee0*/  LEA.HI.X.SX32 R7, R33, R3.reuse, 0x2, P1 ;  /* 0x0000000321077211 */ /* 0x080fe200008f16ff */
[----:B------:R-:W-:Y:S01]  /*aef0*/  IMAD R33, R2, 0x2, R11 ;  /* 0x0000000202217824 */ /* 0x000fe200078e020b */
[----:B------:R-:W-:Y:S01]  /*af00*/  LEA.HI.X.SX32 R11, R11, R3, 0x2, P6 ;  /* 0x000000030b0b7211 */ /* 0x000fe200030f16ff */
[----:B------:R1:W-:Y:S01]  /*af10*/  @P5 STG.E desc[UR20][R8.64], R13 ;  /* 0x0000000d08005986 */ /* 0x0003e2000c101914 */
[----:B------:R-:W-:Y:S02]  /*af20*/  ISETP.LT.AND P2, PT, R32, UR11, !P0 ;  /* 0x0000000b20007c0c */ /* 0x000fe4000c741270 */
[----:B------:R-:W-:Y:S01]  /*af30*/  LOP3.LUT R34, R69, 0x5a, RZ, 0xfc, !PT ;  /* 0x0000005a45227812 */ /* 0x000fe200078efcff */
[----:B------:R3:W-:Y:S01]  /*af40*/  @P3 STG.E desc[UR20][R6.64], R14 ;  /* 0x0000000e06003986 */ /* 0x0007e2000c101914 */
[----:B--2---:R-:W-:-:S02]  /*af50*/  LEA R4, P3, R33, R44, 0x2 ;  /* 0x0000002c21047211 */ /* 0x004fc400078610ff */
[----:B------:R-:W-:Y:S01]  /*af60*/  LOP3.LUT R32, R69, 0x5c, RZ, 0xfc, !PT ;  /* 0x0000005c45207812 */ /* 0x000fe200078efcff */
[----:B------:R2:W-:Y:S01]  /*af70*/  @P4 STG.E desc[UR20][R10.64], R15 ;  /* 0x0000000f0a004986 */ /* 0x0005e2000c101914 */
[----:B------:R-:W-:Y:S02]  /*af80*/  LEA.HI.X.SX32 R5, R33, R3, 0x2, P3 ;  /* 0x0000000321057211 */ /* 0x000fe400018f16ff */
[----:B------:R-:W-:Y:S01]  /*af90*/  ISETP.LT.AND P5, PT, R34, UR11, !P0 ;  /* 0x0000000b22007c0c */ /* 0x000fe2000c7a1270 */
[----:B-1----:R-:W-:Y:S01]  /*afa0*/  IMAD R13, R2, 0x2, R33 ;  /* 0x00000002020d7824 */ /* 0x002fe200078e0221 */
[----:B------:R-:W-:Y:S01]  /*afb0*/  LOP3.LUT R9, R69, 0x5e, RZ, 0xfc, !PT ;  /* 0x0000005e45097812 */ /* 0x000fe200078efcff */
[----:B------:R1:W-:Y:S01]  /*afc0*/  @P2 STG.E desc[UR20][R4.64], R16 ;  /* 0x0000001004002986 */ /* 0x0003e2000c101914 */
[----:B------:R-:W-:Y:S02]  /*afd0*/  ISETP.LT.AND P1, PT, R32, UR11, !P0 ;  /* 0x0000000b20007c0c */ /* 0x000fe4000c721270 */
[----:B------:R-:W-:-:S02]  /*afe0*/  LEA R8, P4, R13, R44, 0x2 ;  /* 0x0000002c0d087211 */ /* 0x000fc400078810ff */
[----:B------:R-:W-:Y:S02]  /*aff0*/  ISETP.LT.AND P3, PT, R9, UR11, !P0 ;  /* 0x0000000b09007c0c */ /* 0x000fe4000c761270 */
[----:B------:R-:W-:Y:S01]  /*b000*/  LEA.HI.X.SX32 R9, R13, R3, 0x2, P4 ;  /* 0x000000030d097211 */ /* 0x000fe200020f16ff */
[C---:B------:R-:W-:Y:S01]  /*b010*/  IMAD R13, R2.reuse, 0x2, R13 ;  /* 0x00000002020d7824 */ /* 0x040fe200078e020d */
[C---:B------:R-:W-:Y:S02]  /*b020*/  LOP3.LUT R12, R69.reuse, 0x60, RZ, 0xfc, !PT ;  /* 0x00000060450c7812 */ /* 0x040fe400078efcff */
[----:B---3--:R-:W-:Y:S01]  /*b030*/  LOP3.LUT R14, R69, 0x62, RZ, 0xfc, !PT ;  /* 0x00000062450e7812 */ /* 0x008fe200078efcff */
[----:B--2---:R-:W-:Y:S01]  /*b040*/  IMAD R11, R2, 0x2, R13 ;  /* 0x00000002020b7824 */ /* 0x004fe200078e020d */
[----:B------:R-:W-:Y:S01]  /*b050*/  LEA R6, P2, R13, R44, 0x2 ;  /* 0x0000002c0d067211 */ /* 0x000fe200078410ff */
[----:B------:R2:W-:Y:S01]  /*b060*/  @P5 STG.E desc[UR20][R8.64], R17 ;  /* 0x0000001108005986 */ /* 0x0005e2000c101914 */
[----:B------:R-:W-:-:S02]  /*b070*/  ISETP.LT.AND P4, PT, R12, UR11, !P0 ;  /* 0x0000000b0c007c0c */ /* 0x000fc4000c781270 */
[-C--:B------:R-:W-:Y:S01]  /*b080*/  LEA.HI.X.SX32 R7, R13, R3.reuse, 0x2, P2 ;  /* 0x000000030d077211 */ /* 0x080fe200010f16ff */
[----:B------:R-:W-:Y:S01]  /*b090*/  IMAD R13, R2, 0x2, R11 ;  /* 0x00000002020d7824 */ /* 0x000fe200078e020b */
[CC--:B------:R-:W-:Y:S02]  /*b0a0*/  LEA R10, P6, R11.reuse, R44.reuse, 0x2 ;  /* 0x0000002c0b0a7211 */ /* 0x0c0fe400078c10ff */
[----:B------:R-:W-:Y:S01]  /*b0b0*/  ISETP.LT.AND P5, PT, R14, UR11, !P0 ;  /* 0x0000000b0e007c0c */ /* 0x000fe2000c7a1270 */
[----:B------:R-:W-:Y:S01]  /*b0c0*/  IMAD R15, R2, 0x2, R13 ;  /* 0x00000002020f7824 */ /* 0x000fe200078e020d */
[----:B------:R-:W-:Y:S01]  /*b0d0*/  LEA.HI.X.SX32 R11, R11, R3, 0x2, P6 ;  /* 0x000000030b0b7211 */ /* 0x000fe200030f16ff */
[----:B------:R-:W-:Y:S01]  /*b0e0*/  @P1 STG.E desc[UR20][R6.64], R18 ;  /* 0x0000001206001986 */ /* 0x000fe2000c101914 */
[-C--:B-1----:R-:W-:Y:S02]  /*b0f0*/  LEA R4, P1, R13, R44.reuse, 0x2 ;  /* 0x0000002c0d047211 */ /* 0x082fe400078210ff */
[----:B--2---:R-:W-:Y:S01]  /*b100*/  LOP3.LUT R9, R69, 0x66, RZ, 0xfc, !PT ;  /* 0x0000006645097812 */ /* 0x004fe200078efcff */
[----:B------:R1:W-:Y:S01]  /*b110*/  @P3 STG.E desc[UR20][R10.64], R19 ;  /* 0x000000130a003986 */ /* 0x0003e2000c101914 */
[----:B------:R-:W-:-:S02]  /*b120*/  LEA R8, P6, R15, R44, 0x2 ;  /* 0x0000002c0f087211 */ /* 0x000fc400078c10ff */
[----:B------:R-:W-:Y:S02]  /*b130*/  ISETP.LT.AND P3, PT, R9, UR11, !P0 ;  /* 0x0000000b09007c0c */ /* 0x000fe4000c761270 */
[-C--:B------:R-:W-:Y:S01]  /*b140*/  LEA.HI.X.SX32 R9, R15, R3.reuse, 0x2, P6 ;  /* 0x000000030f097211 */ /* 0x080fe200030f16ff */
[C---:B------:R-:W-:Y:S01]  /*b150*/  IMAD R15, R2.reuse, 0x2, R15 ;  /* 0x00000002020f7824 */ /* 0x040fe200078e020f */
[----:B------:R-:W-:Y:S02]  /*b160*/  LEA.HI.X.SX32 R5, R13, R3, 0x2, P1 ;  /* 0x000000030d057211 */ /* 0x000fe400008f16ff */
[C---:B------:R-:W-:Y:S02]  /*b170*/  LOP3.LUT R12, R69.reuse, 0x64, RZ, 0xfc, !PT ;  /* 0x00000064450c7812 */ /* 0x040fe400078efcff */
[----:B------:R-:W-:Y:S01]  /*b180*/  LOP3.LUT R13, R69, 0x6a, RZ, 0xfc, !PT ;  /* 0x0000006a450d7812 */ /* 0x000fe200078efcff */
[----:B-1----:R-:W-:Y:S01]  /*b190*/  IMAD R11, R2, 0x2, R15 ;  /* 0x00000002020b7824 */ /* 0x002fe200078e020f */
[----:B------:R-:W-:Y:S01]  /*b1a0*/  ISETP.LT.AND P2, PT, R12, UR11, !P0 ;  /* 0x0000000b0c007c0c */ /* 0x000fe2000c741270 */
[----:B------:R1:W-:Y:S01]  /*b1b0*/  @P4 STG.E desc[UR20][R4.64], R20 ;  /* 0x0000001404004986 */ /* 0x0003e2000c101914 */
[----:B------:R-:W-:-:S02]  /*b1c0*/  LEA R6, P4, R15, R44, 0x2 ;  /* 0x0000002c0f067211 */ /* 0x000fc400078810ff */
[-C--:B------:R-:W-:Y:S01]  /*b1d0*/  LEA R10, P6, R11, R44.reuse, 0x2 ;  /* 0x0000002c0b0a7211 */ /* 0x080fe200078c10ff */
[----:B------:R2:W-:Y:S01]  /*b1e0*/  @P5 STG.E desc[UR20][R8.64], R21 ;  /* 0x0000001508005986 */ /* 0x0005e2000c101914 */
[----:B------:R-:W-:Y:S01]  /*b1f0*/  ISETP.LT.AND P5, PT, R13, UR11, !P0 ;  /* 0x0000000b0d007c0c */ /* 0x000fe2000c7a1270 */
[C---:B------:R-:W-:Y:S01]  /*b200*/  IMAD R13, R2.reuse, 0x2, R11 ;  /* 0x00000002020d7824 */ /* 0x040fe200078e020b */
[-C--:B------:R-:W-:Y:S02]  /*b210*/  LEA.HI.X.SX32 R7, R15, R3.reuse, 0x2, P4 ;  /* 0x000000030f077211 */ /* 0x080fe400020f16ff */
[----:B------:R-:W-:Y:S01]  /*b220*/  LEA.HI.X.SX32 R11, R11, R3, 0x2, P6 ;  /* 0x000000030b0b7211 */ /* 0x000fe200030f16ff */
[----:B------:R-:W-:Y:S01]  /*b230*/  IMAD R15, R2, 0x2, R13 ;  /* 0x00000002020f7824 */ /* 0x000fe200078e020d */
[----:B------:R-:W-:Y:S01]  /*b240*/  LOP3.LUT R12, R69, 0x68, RZ, 0xfc, !PT ;  /* 0x00000068450c7812 */ /* 0x000fe200078efcff */
[----:B------:R-:W-:Y:S01]  /*b250*/  @P2 STG.E desc[UR20][R6.64], R22 ;  /* 0x0000001606002986 */ /* 0x000fe2000c101914 */
[----:B-1----:R-:W-:-:S02]  /*b260*/  LEA R4, P2, R13, R44, 0x2 ;  /* 0x0000002c0d047211 */ /* 0x002fc400078410ff */
[----:B------:R-:W-:Y:S01]  /*b270*/  ISETP.LT.AND P1, PT, R12, UR11, !P0 ;  /* 0x0000000b0c007c0c */ /* 0x000fe2000c721270 */
[----:B------:R1:W-:Y:S01]  /*b280*/  @P3 STG.E desc[UR20][R10.64], R23 ;  /* 0x000000170a003986 */ /* 0x0003e2000c101914 */
[----:B--2---:R-:W-:Y:S02]  /*b290*/  LOP3.LUT R9, R69, 0x6e, RZ, 0xfc, !PT ;  /* 0x0000006e45097812 */ /* 0x004fe400078efcff */
[----:B------:R-:W-:Y:S01]  /*b2a0*/  LEA R8, P6, R15, R44, 0x2 ;  /* 0x0000002c0f087211 */ /* 0x000fe200078c10ff */
[----:B------:R-:W2:Y:S01]  /*b2b0*/  LDS.128 R20, [R0+0x800] ;  /* 0x0008000000147984 */ /* 0x000ea20000000c00 */
[----:B------:R-:W-:Y:S02]  /*b2c0*/  ISETP.LT.AND P3, PT, R9, UR11, !P0 ;  /* 0x0000000b09007c0c */ /* 0x000fe4000c761270 */
[-C--:B------:R-:W-:Y:S01]  /*b2d0*/  LEA.HI.X.SX32 R9, R15, R3.reuse, 0x2, P6 ;  /* 0x000000030f097211 */ /* 0x080fe200030f16ff */
[----:B------:R-:W-:Y:S01]  /*b2e0*/  IMAD R15, R2, 0x2, R15 ;  /* 0x00000002020f7824 */ /* 0x000fe200078e020f */
[----:B------:R-:W-:-:S02]  /*b2f0*/  LEA.HI.X.SX32 R5, R13, R3, 0x2, P2 ;  /* 0x000000030d057211 */ /* 0x000fc400010f16ff */
[C---:B------:R-:W-:Y:S01]  /*b300*/  LOP3.LUT R12, R69.reuse, 0x6c, RZ, 0xfc, !PT ;  /* 0x0000006c450c7812 */ /* 0x040fe200078efcff */
[----:B------:R-:W-:Y:S01]  /*b310*/  IMAD R13, R2, 0x2, R15 ;  /* 0x00000002020d7824 */ /* 0x000fe200078e020f */
[----:B-1----:R-:W-:Y:S01]  /*b320*/  LOP3.LUT R11, R69, 0x74, RZ, 0xfc, !PT ;  /* 0x00000074450b7812 */ /* 0x002fe200078efcff */
[----:B------:R-:W-:Y:S01]  /*b330*/  @P1 STG.E desc[UR20][R4.64], R28 ;  /* 0x0000001c04001986 */ /* 0x000fe2000c101914 */
[----:B------:R-:W-:Y:S02]  /*b340*/  ISETP.LT.AND P4, PT, R12, UR11, !P0 ;  /* 0x0000000b0c007c0c */ /* 0x000fe4000c781270 */
[-C--:B------:R-:W-:Y:S01]  /*b350*/  LEA R10, P6, R13, R44.reuse, 0x2 ;  /* 0x0000002c0d0a7211 */ /* 0x080fe200078c10ff */
[----:B------:R1:W-:Y:S01]  /*b360*/  @P5 STG.E desc[UR20][R8.64], R29 ;  /* 0x0000001d08005986 */ /* 0x0003e2000c101914 */
[----:B------:R-:W-:Y:S02]  /*b370*/  LOP3.LUT R12, R69, 0x70, RZ, 0xfc, !PT ;  /* 0x00000070450c7812 */ /* 0x000fe400078efcff */
[----:B------:R-:W-:-:S02]  /*b380*/  LEA R6, P1, R15, R44, 0x2 ;  /* 0x0000002c0f067211 */ /* 0x000fc400078210ff */
[----:B------:R-:W-:Y:S02]  /*b390*/  ISETP.LT.AND P5, PT, R11, UR11, !P0 ;  /* 0x0000000b0b007c0c */ /* 0x000fe4000c7a1270 */
[-C--:B------:R-:W-:Y:S01]  /*b3a0*/  LEA.HI.X.SX32 R11, R13, R3.reuse, 0x2, P6 ;  /* 0x000000030d0b7211 */ /* 0x080fe200030f16ff */
[----:B------:R-:W-:Y:S01]  /*b3b0*/  IMAD R13, R2, 0x2, R13 ;  /* 0x00000002020d7824 */ /* 0x000fe200078e020d */
[----:B------:R-:W-:Y:S02]  /*b3c0*/  ISETP.LT.AND P2, PT, R12, UR11, !P0 ;  /* 0x0000000b0c007c0c */ /* 0x000fe4000c741270 */
[----:B------:R-:W-:Y:S01]  /*b3d0*/  LOP3.LUT R12, R69, 0x72, RZ, 0xfc, !PT ;  /* 0x00000072450c7812 */ /* 0x000fe200078efcff */
[----:B-1----:R-:W-:Y:S01]  /*b3e0*/  IMAD R9, R2, 0x2, R13 ;  /* 0x0000000202097824 */ /* 0x002fe200078e020d */
[----:B------:R-:W-:Y:S02]  /*b3f0*/  LEA.HI.X.SX32 R7, R15, R3, 0x2, P1 ;  /* 0x000000030f077211 */ /* 0x000fe400008f16ff */
[----:B------:R-:W-:-:S02]  /*b400*/  ISETP.LT.AND P1, PT, R12, UR11, !P0 ;  /* 0x0000000b0c007c0c */ /* 0x000fc4000c721270 */
[-C--:B------:R-:W-:Y:S01]  /*b410*/  LEA R8, P6, R9, R44.reuse, 0x2 ;  /* 0x0000002c09087211 */ /* 0x080fe200078c10ff */
[----:B------:R1:W-:Y:S01]  /*b420*/  @P4 STG.E desc[UR20][R6.64], R30 ;  /* 0x0000001e06004986 */ /* 0x0003e2000c101914 */
[C---:B------:R-:W-:Y:S02]  /*b430*/  LOP3.LUT R12, R69.reuse, 0x76, RZ, 0xfc, !PT ;  /* 0x00000076450c7812 */ /* 0x040fe400078efcff */
[----:B------:R-:W-:Y:S01]  /*b440*/  LOP3.LUT R0, R69, 0x7e, RZ, 0xfc, !PT ;  /* 0x0000007e45007812 */ /* 0x000fe200078efcff */
[----:B------:R3:W-:Y:S01]  /*b450*/  @P3 STG.E desc[UR20][R10.64], R31 ;  /* 0x0000001f0a003986 */ /* 0x0007e2000c101914 */
[C---:B------:R-:W-:Y:S02]  /*b460*/  LEA R4, P3, R13.reuse, R44, 0x2 ;  /* 0x0000002c0d047211 */ /* 0x040fe400078610ff */
[----:B------:R-:W-:Y:S02]  /*b470*/  ISETP.LT.AND P4, PT, R12, UR11, !P0 ;  /* 0x0000000b0c007c0c */ /* 0x000fe4000c781270 */
[----:B------:R-:W-:-:S02]  /*b480*/  LEA.HI.X.SX32 R5, R13, R3, 0x2, P3 ;  /* 0x000000030d057211 */ /* 0x000fc400018f16ff */
[----:B------:R-:W-:Y:S01]  /*b490*/  LOP3.LUT R12, R69, 0x78, RZ, 0xfc, !PT ;  /* 0x00000078450c7812 */ /* 0x000fe200078efcff */
[C---:B-1----:R-:W-:Y:S01]  /*b4a0*/  IMAD R7, R2.reuse, 0x2, R9 ;  /* 0x0000000202077824 */ /* 0x042fe200078e0209 */
[----:B------:R-:W-:Y:S01]  /*b4b0*/  LEA.HI.X.SX32 R9, R9, R3, 0x2, P6 ;  /* 0x0000000309097211 */ /* 0x000fe200030f16ff */
[----:B------:R1:W-:Y:S01]  /*b4c0*/  @P2 STG.E desc[UR20][R4.64], R24 ;  /* 0x0000001804002986 */ /* 0x0003e2000c101914 */
[C---:B------:R-:W-:Y:S01]  /*b4d0*/  LOP3.LUT R6, R69.reuse, 0x7a, RZ, 0xfc, !PT ;  /* 0x0000007a45067812 */ /* 0x040fe200078efcff */
[----:B---3--:R-:W-:Y:S01]  /*b4e0*/  IMAD R11, R2, 0x2, R7 ;  /* 0x00000002020b7824 */ /* 0x008fe200078e0207 */
[----:B------:R-:W-:Y:S01]  /*b4f0*/  LOP3.LUT R69, R69, 0x7c, RZ, 0xfc, !PT ;  /* 0x0000007c45457812 */ /* 0x000fe200078efcff */
[----:B------:R3:W-:Y:S01]  /*b500*/  @P1 STG.E desc[UR20][R8.64], R25 ;  /* 0x0000001908001986 */ /* 0x0007e2000c101914 */
[----:B------:R-:W-:Y:S01]  /*b510*/  ISETP.LT.AND P2, PT, R6, UR11, !P0 ;  /* 0x0000000b06007c0c */ /* 0x000fe2000c741270 */
[----:B------:R-:W-:Y:S01]  /*b520*/  IMAD R13, R2, 0x2, R11 ;  /* 0x00000002020d7824 */ /* 0x000fe200078e020b */
[----:B------:R-:W-:-:S02]  /*b530*/  LEA R6, P6, R7, R44, 0x2 ;  /* 0x0000002c07067211 */ /* 0x000fc400078c10ff */
[-C--:B------:R-:W-:Y:S01]  /*b540*/  LEA R10, P1, R11, R44.reuse, 0x2 ;  /* 0x0000002c0b0a7211 */ /* 0x080fe200078210ff */
[C---:B------:R-:W-:Y:S01]  /*b550*/  IMAD R15, R2.reuse, 0x2, R13 ;  /* 0x00000002020f7824 */ /* 0x040fe200078e020d */
[-C--:B------:R-:W-:Y:S02]  /*b560*/  LEA.HI.X.SX32 R7, R7, R3.reuse, 0x2, P6 ;  /* 0x0000000307077211 */ /* 0x080fe400030f16ff */
[-C--:B------:R-:W-:Y:S01]  /*b570*/  LEA.HI.X.SX32 R11, R11, R3.reuse, 0x2, P1 ;  /* 0x000000030b0b7211 */ /* 0x080fe200008f16ff */
[C---:B------:R-:W-:Y:S01]  /*b580*/  IMAD R17, R2.reuse, 0x2, R15 ;  /* 0x0000000202117824 */ /* 0x040fe200078e020f */
[-C--:B-1----:R-:W-:Y:S01]  /*b590*/  LEA R4, P6, R13, R44.reuse, 0x2 ;  /* 0x0000002c0d047211 */ /* 0x082fe200078c10ff */
[----:B------:R1:W-:Y:S01]  /*b5a0*/  @P5 STG.E desc[UR20][R6.64], R26 ;  /* 0x0000001a06005986 */ /* 0x0003e2000c101914 */
[----:B---3--:R-:W-:Y:S01]  /*b5b0*/  LEA R8, P1, R15, R44, 0x2 ;  /* 0x0000002c0f087211 */ /* 0x008fe200078210ff */
[----:B------:R-:W-:Y:S01]  /*b5c0*/  IMAD R2, R2, 0x2, R17 ;  /* 0x0000000202027824 */ /* 0x000fe200078e0211 */
[----:B------:R-:W-:Y:S01]  /*b5d0*/  ISETP.LT.AND P3, PT, R12, UR11, !P0 ;  /* 0x0000000b0c007c0c */ /* 0x000fe2000c761270 */
[----:B------:R1:W-:Y:S01]  /*b5e0*/  @P4 STG.E desc[UR20][R10.64], R27 ;  /* 0x0000001b0a004986 */ /* 0x0003e2000c101914 */
[----:B------:R-:W-:-:S02]  /*b5f0*/  LEA.HI.X.SX32 R5, R13, R3, 0x2, P6 ;  /* 0x000000030d057211 */ /* 0x000fc400030f16ff */
[-C--:B------:R-:W-:Y:S02]  /*b600*/  LEA.HI.X.SX32 R9, R15, R3.reuse, 0x2, P1 ;  /* 0x000000030f097211 */ /* 0x080fe400008f16ff */
[-C--:B------:R-:W-:Y:S02]  /*b610*/  LEA R12, P6, R17, R44.reuse, 0x2 ;  /* 0x0000002c110c7211 */ /* 0x080fe400078c10ff */
[----:B------:R-:W-:Y:S02]  /*b620*/  ISETP.LT.AND P1, PT, R69, UR11, !P0 ;  /* 0x0000000b45007c0c */ /* 0x000fe4000c721270 */
[----:B------:R-:W-:Y:S02]  /*b630*/  ISETP.LT.AND P0, PT, R0, UR11, !P0 ;  /* 0x0000000b00007c0c */ /* 0x000fe4000c701270 */
[----:B------:R-:W-:Y:S01]  /*b640*/  LEA.HI.X.SX32 R13, R17, R3, 0x2, P6 ;  /* 0x00000003110d7211 */ /* 0x000fe200030f16ff */
[----:B--2---:R1:W-:Y:S01]  /*b650*/  @P3 STG.E desc[UR20][R4.64], R20 ;  /* 0x0000001404003986 */ /* 0x0043e2000c101914 */
[----:B------:R-:W-:-:S03]  /*b660*/  LEA R44, P6, R2, R44, 0x2 ;  /* 0x0000002c022c7211 */ /* 0x000fc600078c10ff */
[----:B------:R1:W-:Y:S01]  /*b670*/  @P2 STG.E desc[UR20][R8.64], R21 ;  /* 0x0000001508002986 */ /* 0x0003e2000c101914 */
[----:B------:R-:W-:-:S03]  /*b680*/  LEA.HI.X.SX32 R45, R2, R3, 0x2, P6 ;  /* 0x00000003022d7211 */ /* 0x000fc600030f16ff */
[----:B------:R1:W-:Y:S04]  /*b690*/  @P1 STG.E desc[UR20][R12.64], R22 ;  /* 0x000000160c001986 */ /* 0x0003e8000c101914 */
[----:B------:R1:W-:Y:S01]  /*b6a0*/  @P0 STG.E desc[UR20][R44.64], R23 ;  /* 0x000000172c000986 */ /* 0x0003e2000c101914 */
[----:B------:R-:W-:Y:S06]  /*b6b0*/  BAR.SYNC.DEFER_BLOCKING 0x0 ;  /* 0x0000000000007b1d */ /* 0x000fec0000010000 */
[----:B------:R-:W-:Y:S05]  /*b6c0*/  BRA.U UP0, `(.L_x_13) ;  /* 0x0000000100a07547 */ /* 0x000fea000b800000 */
[----:B------:R-:W2:Y:S01]  /*b6d0*/  S2UR UR5, SR_CgaCtaId ;  /* 0x00000000000579c3 */ /* 0x000ea20000008800 */
[----:B------:R-:W-:Y:S01]  /*b6e0*/  NOP ;  /* 0x0000000000007918 */ /* 0x000fe20000000000 */
[----:B------:R-:W-:Y:S01]  /*b6f0*/  UMOV UR4, 0x50 ;  /* 0x0000005000047882 */ /* 0x000fe20000000000 */
[----:B------:R-:W-:Y:S02]  /*b700*/  IMAD.U32 R0, RZ, RZ, UR22 ;  /* 0x00000016ff007e24 */ /* 0x000fe4000f8e00ff */
[----:B------:R-:W-:Y:S02]  /*b710*/  IMAD.MOV.U32 R3, RZ, RZ, 0xf ;  /* 0x0000000fff037424 */ /* 0x000fe400078e00ff */
[----:B-1----:R-:W-:Y:S01]  /*b720*/  IMAD.MOV.U32 R7, RZ, RZ, 0x1 ;  /* 0x00000001ff077424 */ /* 0x002fe200078e00ff */
[----:B------:R-:W-:-:S04]  /*b730*/  LOP3.LUT R0, R0, 0xffff, RZ, 0xc0, !PT ;  /* 0x0000ffff00007812 */ /* 0x000fc800078ec0ff */
[----:B------:R-:W-:-:S05]  /*b740*/  SHF.R.U32.HI R0, RZ, 0x5, R0 ;  /* 0x00000005ff007819 */ /* 0x000fca0000011600 */
[----:B------:R-:W-:Y:S01]  /*b750*/  VIADD R2, R0, 0x10 ;  /* 0x0000001000027836 */ /* 0x000fe20000000000 */
[----:B------:R-:W-:Y:S01]  /*b760*/  SHF.L.U32 R0, R3, R0, RZ ;  /* 0x0000000003007219 */ /* 0x000fe200000006ff */
[----:B--2---:R-:W-:-:S03]  /*b770*/  ULEA UR6, UR5, UR4, 0x18 ;  /* 0x0000000405067291 */ /* 0x004fc6000f8ec0ff */
[----:B------:R-:W-:-:S04]  /*b780*/  SHF.L.U32 R3, R7, R2, RZ ;  /* 0x0000000207037219 */ /* 0x000fc800000006ff */
[----:B------:R-:W-:Y:S02]  /*b790*/  LOP3.LUT R0, R3, R0, RZ, 0xfc, !PT ;  /* 0x0000000003007212 */ /* 0x000fe400078efcff */
[----:B------:R-:W1:Y:S02]  /*b7a0*/  LDS R5, [UR6] ;  /* 0x00000006ff057984 */ /* 0x000e640008000800 */
[C---:B------:R-:W-:Y:S02]  /*b7b0*/  LOP3.LUT R2, R0.reuse, 0xffff, RZ, 0xc0, !PT ;  /* 0x0000ffff00027812 */ /* 0x040fe400078ec0ff */
[----:B-1----:R-:W-:-:S04]  /*b7c0*/  LOP3.LUT R3, R0, 0xffff, R5, 0x80, !PT ;  /* 0x0000ffff00037812 */ /* 0x002fc800078e8005 */
[----:B------:R-:W-:-:S13]  /*b7d0*/  ISETP.NE.AND P0, PT, R3, R2, PT ;  /* 0x000000020300720c */ /* 0x000fda0003f05270 */
[----:B------:R-:W-:Y:S05]  /*b7e0*/  @P0 BRA `(.L_x_14) ;  /* 0x0000000000500947 */ /* 0x000fea0003800000 */
[----:B------:R-:W-:Y:S02]  /*b7f0*/  SHF.R.U32.HI R5, RZ, 0x10, R5 ;  /* 0x00000010ff057819 */ /* 0x000fe40000011605 */
[----:B------:R-:W-:-:S04]  /*b800*/  SHF.R.U32.HI R2, RZ, 0x10, R0 ;  /* 0x00000010ff027819 */ /* 0x000fc80000011600 */
[----:B------:R-:W-:-:S04]  /*b810*/  LOP3.LUT R5, R5, R2, RZ, 0xc0, !PT ;  /* 0x0000000205057212 */ /* 0x000fc800078ec0ff */
[----:B------:R-:W-:-:S13]  /*b820*/  ISETP.NE.AND P0, PT, R5, R2, PT ;  /* 0x000000020500720c */ /* 0x000fda0003f05270 */
[----:B------:R-:W-:Y:S05]  /*b830*/  @P0 BRA `(.L_x_15) ;  /* 0x0000000000300947 */ /* 0x000fea0003800000 */
[----:B------:R-:W-:Y:S01]  /*b840*/  R2UR UR4, R0 ;  /* 0x00000000000472ca */ /* 0x000fe200000e0000 */
[----:B------:R-:W-:Y:S01]  /*b850*/  VOTEU.ANY UR5, UPT, PT ;  /* 0x0000000000057886 */ /* 0x000fe200038e0100 */
[----:B------:R-:W1:Y:S01]  /*b860*/  S2R R0, SR_LANEID ;  /* 0x0000000000007919 */ /* 0x000e620000000000 */
[----:B------:R-:W-:-:S10]  /*b870*/  UFLO.U32 UR5, UR5 ;  /* 0x00000005000572bd */ /* 0x000fd400080e0000 */
[----:B------:R-:W-:-:S06]  /*b880*/  ULOP3.LUT UR4, URZ, UR4, URZ, 0x33, !UPT ;  /* 0x00000004ff047292 */ /* 0x000fcc000f8e33ff */
[----:B------:R-:W-:-:S04]  /*b890*/  IMAD.U32 R2, RZ, RZ, UR4 ;  /* 0x00000004ff027e24 */ /* 0x000fc8000f8e00ff */
[----:B------:R-:W2:Y:S02]  /*b8a0*/  REDUX UR7, R2 ;  /* 0x00000000020773c4 */ /* 0x000ea40000000000 */
[----:B------:R3:W-:Y:S01]  /*b8b0*/  UTCATOMSWS.AND URZ, UR4 ;  /* 0x0000000400ff79e3 */ /* 0x0007e20008000000 */
[----:B-1----:R-:W-:Y:S01]  /*b8c0*/  ISETP.EQ.U32.AND P0, PT, R0, UR5, PT ;  /* 0x0000000500007c0c */ /* 0x002fe2000bf02070 */
[----:B--2---:R-:W-:-:S12]  /*b8d0*/  IMAD.U32 R0, RZ, RZ, UR7 ;  /* 0x00000007ff007e24 */ /* 0x004fd8000f8e00ff */
[----:B------:R3:W-:Y:S01]  /*b8e0*/  @P0 ATOMS.AND RZ, [UR6], R0 ;  /* 0x00000000ffff098c */ /* 0x0007e2000a800006 */
[----:B------:R-:W-:Y:S05]  /*b8f0*/  BRA `(.L_x_13) ;  /* 0x0000000000147947 */ /* 0x000fea0003800000 */
.L_x_15:
[----:B------:R-:W-:-:S07]  /*b900*/  MOV R2, 0xb920 ;  /* 0x0000b92000027802 */ /* 0x000fce0000000f00 */
[----:B------:R-:W-:Y:S05]  /*b910*/  CALL.REL.NOINC `($__internal_0_$__cuda_sm10x_tcgen05_guardrail_trap_col_being_dealloced_not_returned_by_alloc) ;  /* 0x00000000002c7944 */ /* 0x000fea0003c00000 */
[----:B------:R-:W-:Y:S05]  /*b920*/  BRA `(.L_x_13) ;  /* 0x0000000000087947 */ /* 0x000fea0003800000 */
.L_x_14:
[----:B------:R-:W-:-:S07]  /*b930*/  MOV R2, 0xb950 ;  /* 0x0000b95000027802 */ /* 0x000fce0000000f00 */
[----:B------:R-:W-:Y:S05]  /*b940*/  CALL.REL.NOINC `($__internal_2_$__cuda_sm10x_tcgen05_guardrail_trap_unallocated_columns_being_dealloced) ;  /* 0x0000000000387944 */ /* 0x000fea0003c00000 */
.L_x_13:
[----:B------:R-:W-:Y:S01]  /*b950*/  NOP ;  /* 0x0000000000007918 */ /* 0x000fe20000000000 */
[----:B---3--:R-:W-:Y:S05]  /*b960*/  EXIT ;  /* 0x000000000000794d */ /* 0x008fea0003800000 */
.L_x_9:
[----:B------:R-:W1:Y:S02]  /*b970*/  SYNCS.PHASECHK.TRANS64.TRYWAIT P4, [UR13], R6 ;  /* 0x00000006ff0075a7 */ /* 0x000e64000808110d */
[----:B-1----:R-:W-:Y:S05]  /*b980*/  @!P4 BRA `(.L_x_9) ;  /* 0xfffffffc00f8c947 */ /* 0x002fea000383ffff */
[----:B------:R-:W-:Y:S05]  /*b990*/  BRA `(.L_x_16) ;  /* 0xffffffcc00387947 */ /* 0x000fea000383ffff */
.L_x_12:
[----:B------:R-:W1:Y:S02]  /*b9a0*/  SYNCS.PHASECHK.TRANS64.TRYWAIT P1, [UR12], R4 ;  /* 0x00000004ff0075a7 */ /* 0x000e64000802110c */
[----:B-1----:R-:W-:Y:S05]  /*b9b0*/  @!P1 BRA `(.L_x_12) ;  /* 0xfffffffc00f89947 */ /* 0x002fea000383ffff */
[----:B------:R-:W-:Y:S05]  /*b9c0*/  BRA `(.L_x_11) ;  /* 0xffffffdc002c7947 */ /* 0x000fea000383ffff */
        .weak           $__internal_0_$__cuda_sm10x_tcgen05_guardrail_trap_col_being_dealloced_not_returned_by_alloc
        .type           $__internal_0_$__cuda_sm10x_tcgen05_guardrail_trap_col_being_dealloced_not_returned_by_alloc,@function
        .size           $__internal_0_$__cuda_sm10x_tcgen05_guardrail_trap_col_being_dealloced_not_returned_by_alloc,($__internal_1_$__cuda_sm10x_tcgen05_guardrail_trap_phase_invalid_during_alloc - $__internal_0_$__cuda_sm10x_tcgen05_guardrail_trap_col_being_dealloced_not_returned_by_alloc)
$__internal_0_$__cuda_sm10x_tcgen05_guardrail_trap_col_being_dealloced_not_returned_by_alloc:
[----:B------:R-:W-:Y:S05]  /*b9d0*/  BPT.TRAP 0x1 ;  /* 0x000000040000795c */ /* 0x000fea0000300000 */
[----:B------:R-:W-:-:S04]  /*b9e0*/  IMAD.MOV.U32 R3, RZ, RZ, 0x0 ;  /* 0x00000000ff037424 */ /* 0x000fc800078e00ff */
[----:B------:R-:W-:Y:S05]  /*b9f0*/  RET.REL.NODEC R2 `(matmul_kernel) ;  /* 0xffffff4402807950 */ /* 0x000fea0003c3ffff */
        .weak           $__internal_1_$__cuda_sm10x_tcgen05_guardrail_trap_phase_invalid_during_alloc
        .type           $__internal_1_$__cuda_sm10x_tcgen05_guardrail_trap_phase_invalid_during_alloc,@function
        .size           $__internal_1_$__cuda_sm10x_tcgen05_guardrail_trap_phase_invalid_during_alloc,($__internal_2_$__cuda_sm10x_tcgen05_guardrail_trap_unallocated_columns_being_dealloced - $__internal_1_$__cuda_sm10x_tcgen05_guardrail_trap_phase_invalid_during_alloc)
$__internal_1_$__cuda_sm10x_tcgen05_guardrail_trap_phase_invalid_during_alloc:
[----:B------:R-:W-:Y:S05]  /*ba00*/  BPT.TRAP 0x1 ;  /* 0x000000040000795c */ /* 0x000fea0000300000 */
[----:B------:R-:W-:-:S04]  /*ba10*/  IMAD.MOV.U32 R3, RZ, RZ, 0x0 ;  /* 0x00000000ff037424 */ /* 0x000fc800078e00ff */
[----:B------:R-:W-:Y:S05]  /*ba20*/  RET.REL.NODEC R2 `(matmul_kernel) ;  /* 0xffffff4402747950 */ /* 0x000fea0003c3ffff */
        .weak           $__internal_2_$__cuda_sm10x_tcgen05_guardrail_trap_unallocated_columns_being_dealloced
        .type           $__internal_2_$__cuda_sm10x_tcgen05_guardrail_trap_unallocated_columns_being_dealloced,@function
        .size           $__internal_2_$__cuda_sm10x_tcgen05_guardrail_trap_unallocated_columns_being_dealloced,(.L_x_20 - $__internal_2_$__cuda_sm10x_tcgen05_guardrail_trap_unallocated_columns_being_dealloced)
$__internal_2_$__cuda_sm10x_tcgen05_guardrail_trap_unallocated_columns_being_dealloced:
[----:B------:R-:W-:Y:S05]  /*ba30*/  BPT.TRAP 0x1 ;  /* 0x000000040000795c */ /* 0x000fea0000300000 */
[----:B------:R-:W-:-:S04]  /*ba40*/  IMAD.MOV.U32 R3, RZ, RZ, 0x0 ;  /* 0x00000000ff037424 */ /* 0x000fc800078e00ff */
[----:B------:R-:W-:Y:S05]  /*ba50*/  RET.REL.NODEC R2 `(matmul_kernel) ;  /* 0xffffff4402687950 */ /* 0x000fea0003c3ffff */
.L_x_17:
[----:B------:R-:W-:-:S00]  /*ba60*/  BRA `(.L_x_17) ;  /* 0xfffffffc00fc7947 */ /* 0x000fc0000383ffff */
[----:B------:R-:W-:-:S00]  /*ba70*/  NOP ;  /* 0x0000000000007918 */ /* 0x000fc00000000000 */
        /* <DEDUP_REMOVED lines=8> */
.L_x_20:


//--------------------- .nv.shared.matmul_kernel  --------------------------
	.section	.nv.shared.matmul_kernel,"aw",@nobits
	.sectionflags	@""
	.align	16
	.zero		1024


//--------------------- .nv.shared.reserved.0     --------------------------
	.section	.nv.shared.reserved.0,"aw",@nobits
	.align	8
	.weak		__nv_reservedSMEM_offset_0_alias
	.size		__nv_reservedSMEM_offset_0_alias, 0, 64
	.other		__nv_reservedSMEM_offset_0_alias,@"STO_CUDA_RESERVED_SHARED STV_DEFAULT"
__nv_reservedSMEM_offset_0_alias:
	.zero		0
.nv.shared.reserved.0:
	.zero		64
	.weak		__nv_reservedSMEM_allocation_phase
	.type		__nv_reservedSMEM_allocation_phase,@object
	.size		__nv_reservedSMEM_allocation_phase,(.L_0 - __nv_reservedSMEM_allocation_phase)
__nv_reservedSMEM_allocation_phase:
	.zero		1
.L_0:
	.zero		7
	.weak		__nv_reservedSMEM_devtool_atexit_pc
	.type		__nv_reservedSMEM_devtool_atexit_pc,@object
	.size		__nv_reservedSMEM_devtool_atexit_pc,(__nv_reservedSMEM_allocation_mask - __nv_reservedSMEM_devtool_atexit_pc)
__nv_reservedSMEM_devtool_atexit_pc:
	.zero		8
	.weak		__nv_reservedSMEM_allocation_mask
	.type		__nv_reservedSMEM_allocation_mask,@object
	.size		__nv_reservedSMEM_allocation_mask,(.L_2 - __nv_reservedSMEM_allocation_mask)
__nv_reservedSMEM_allocation_mask:
	.zero		4
.L_2:


//--------------------- .nv.constant0.matmul_kernel --------------------------
	.section	.nv.constant0.matmul_kernel,"a",@progbits
	.sectionflags	@""
	.align	4
.nv.constant0.matmul_kernel:
	.zero		976


//--------------------- SYMBOLS --------------------------

	.type		.nv.reservedSmem.offset0,@object
	.size		.nv.reservedSmem.offset0,0x4
	.type		.nv.reservedSmem.cap,@object
	.size		.nv.reservedSmem.cap,0x4
